def matmul_kernel(
    a_ptr,
    b_ptr,
    c_ptr,
    M,
    N,
    K,
    stride_am,
    stride_ak,
    stride_bk,
    stride_bn,
    stride_cm,
    stride_cn,
    BLOCK_M: tl.constexpr,
    BLOCK_N: tl.constexpr,
    BLOCK_K: tl.constexpr,
    GROUP_M: tl.constexpr,
):
    pid = tl.program_id(axis=0)
    num_pid_m = tl.cdiv(M, BLOCK_M)
    num_pid_n = tl.cdiv(N, BLOCK_N)
    num_pid_in_group = GROUP_M * num_pid_n
    group_id = pid // num_pid_in_group
    first_pid_m = group_id * GROUP_M
    group_size_m = min(num_pid_m - first_pid_m, GROUP_M)
    pid_m = first_pid_m + ((pid % num_pid_in_group) % group_size_m)
    pid_n = (pid % num_pid_in_group) // group_size_m

    offs_am = (pid_m * BLOCK_M + tl.arange(0, BLOCK_M)) % M
    offs_bn = (pid_n * BLOCK_N + tl.arange(0, BLOCK_N)) % N
    offs_k = tl.arange(0, BLOCK_K)
    a_ptrs = a_ptr + offs_am[:, None] * stride_am + offs_k[None, :] * stride_ak
    b_ptrs = b_ptr + offs_k[:, None] * stride_bk + offs_bn[None, :] * stride_bn

    acc = tl.zeros((BLOCK_M, BLOCK_N), dtype=tl.float32)
    for kk in range(0, tl.cdiv(K, BLOCK_K)):
        a = tl.load(a_ptrs, mask=offs_k[None, :] < K - kk * BLOCK_K, other=0.0)
        b = tl.load(b_ptrs, mask=offs_k[:, None] < K - kk * BLOCK_K, other=0.0)
        acc = tl.dot(a, b, acc)
        a_ptrs += BLOCK_K * stride_ak
        b_ptrs += BLOCK_K * stride_bk

    c = acc.to(c_ptr.dtype.element_ty)
    offs_cm = pid_m * BLOCK_M + tl.arange(0, BLOCK_M)
    offs_cn = pid_n * BLOCK_N + tl.arange(0, BLOCK_N)
    c_ptrs = c_ptr + offs_cm[:, None] * stride_cm + offs_cn[None, :] * stride_cn
    mask = (offs_cm[:, None] < M) & (offs_cn[None, :] < N)
    tl.store(c_ptrs, c, mask=mask)

# config = {"BLOCK_K": 16, "BLOCK_M": 64, "BLOCK_N": 32, "GROUP_M": 8, "arch": "sm_80", "dtype": "bf16", "num_ctas": 1, "num_stages": 3, "num_warps": 4}
# arch = sm_80


// ===== COMPILED SASS (sm_80) =====

	.target	sm_80

	.elftype	@"ET_EXEC"


//--------------------- .note.nv.tkinfo           --------------------------
	.section	.note.nv.tkinfo,"",@"SHT_NOTE"
	.sectionflags	@"SHF_NOTE_NV_TKINFO"
	.tkinfo
        /*0018*/ 	.word	0x00000002
        /*0030*/ 	.string	""
        /*0030*/ 	.string	"ptxas"
        /*0030*/ 	.string	"Cuda compilation tools, release 13.0, V13.0.88"
        /*0030*/ 	.string	"Build cuda_13.0.r13.0/compiler.36424714_0"
        /*0030*/ 	.string	"-v  -suppress-debug-info  -lineinfo  -arch sm_80 "



//--------------------- .note.nv.cuinfo           --------------------------
	.section	.note.nv.cuinfo,"",@"SHT_NOTE"
	.sectionflags	@"SHF_NOTE_NV_CUINFO"
        /*0018*/ 	.short	0x0002
        /*001a*/ 	.short	0x0050
        /*001c*/ 	.short	0x0082
	.zero		2


//--------------------- .nv.info                  --------------------------
	.section	.nv.info,"",@"SHT_CUDA_INFO"
	.align	4


	//----- nvinfo : EIATTR_REGCOUNT
	.align		4
        /*0000*/ 	.byte	0x04, 0x2f
        /*0002*/ 	.short	(.L_1 - .L_0)
	.align		4
.L_0:
        /*0004*/ 	.word	index@(matmul_kernel)
        /*0008*/ 	.word	0x00000048


	//----- nvinfo : EIATTR_FRAME_SIZE
	.align		4
.L_1:
        /*000c*/ 	.byte	0x04, 0x11
        /*000e*/ 	.short	(.L_3 - .L_2)
	.align		4
.L_2:
        /*0010*/ 	.word	index@(matmul_kernel)
        /*0014*/ 	.word	0x00000000


	//----- nvinfo : EIATTR_MIN_STACK_SIZE
	.align		4
.L_3:
        /*0018*/ 	.byte	0x04, 0x12
        /*001a*/ 	.short	(.L_5 - .L_4)
	.align		4
.L_4:
        /*001c*/ 	.word	index@(matmul_kernel)
        /*0020*/ 	.word	0x00000000
.L_5:


//--------------------- .nv.info.matmul_kernel    --------------------------
	.section	.nv.info.matmul_kernel,"",@"SHT_CUDA_INFO"
	.sectionflags	@""
	.align	4


	//----- nvinfo : EIATTR_CUDA_API_VERSION
	.align		4
        /*0000*/ 	.byte	0x04, 0x37
        /*0002*/ 	.short	(.L_7 - .L_6)
.L_6:
        /*0004*/ 	.word	0x00000082


	//----- nvinfo : EIATTR_SW2861232_WAR
	.align		4
.L_7:
        /*0008*/ 	.byte	0x01, 0x35
	.zero		2


	//----- nvinfo : EIATTR_PARAM_CBANK
	.align		4
        /*000c*/ 	.byte	0x04, 0x0a
        /*000e*/ 	.short	(.L_9 - .L_8)
	.align		4
.L_8:
        /*0010*/ 	.word	index@(.nv.constant0.matmul_kernel)
        /*0014*/ 	.short	0x0160
        /*0016*/ 	.short	0x0050


	//----- nvinfo : EIATTR_CBANK_PARAM_SIZE
	.align		4
.L_9:
        /*0018*/ 	.byte	0x03, 0x19
        /*001a*/ 	.short	0x0050


	//----- nvinfo : EIATTR_KPARAM_INFO
	.align		4
        /*001c*/ 	.byte	0x04, 0x17
        /*001e*/ 	.short	(.L_11 - .L_10)
.L_10:
        /*0020*/ 	.word	0x00000000
        /*0024*/ 	.short	0x000d
        /*0026*/ 	.short	0x0048
        /*0028*/ 	.byte	0x00, 0xf4, 0x21, 0x00


	//----- nvinfo : EIATTR_KPARAM_INFO
	.align		4
.L_11:
        /*002c*/ 	.byte	0x04, 0x17
        /*002e*/ 	.short	(.L_13 - .L_12)
.L_12:
        /*0030*/ 	.word	0x00000000
        /*0034*/ 	.short	0x000c
        /*0036*/ 	.short	0x0040
        /*0038*/ 	.byte	0x00, 0xf4, 0x21, 0x00


	//----- nvinfo : EIATTR_KPARAM_INFO
	.align		4
.L_13:
        /*003c*/ 	.byte	0x04, 0x17
        /*003e*/ 	.short	(.L_15 - .L_14)
.L_14:
        /*0040*/ 	.word	0x00000000
        /*0044*/ 	.short	0x000b
        /*0046*/ 	.short	0x0038
        /*0048*/ 	.byte	0x00, 0xf0, 0x11, 0x00


	//----- nvinfo : EIATTR_KPARAM_INFO
	.align		4
.L_15:
        /*004c*/ 	.byte	0x04, 0x17
        /*004e*/ 	.short	(.L_17 - .L_16)
.L_16:
        /*0050*/ 	.word	0x00000000
        /*0054*/ 	.short	0x000a
        /*0056*/ 	.short	0x0034
        /*0058*/ 	.byte	0x00, 0xf0, 0x11, 0x00


	//----- nvinfo : EIATTR_KPARAM_INFO
	.align		4
.L_17:
        /*005c*/ 	.byte	0x04, 0x17
        /*005e*/ 	.short	(.L_19 - .L_18)
.L_18:
        /*0060*/ 	.word	0x00000000
        /*0064*/ 	.short	0x0009
        /*0066*/ 	.short	0x0030
        /*0068*/ 	.byte	0x00, 0xf0, 0x11, 0x00


	//----- nvinfo : EIATTR_KPARAM_INFO
	.align		4
.L_19:
        /*006c*/ 	.byte	0x04, 0x17
        /*006e*/ 	.short	(.L_21 - .L_20)
.L_20:
        /*0070*/ 	.word	0x00000000
        /*0074*/ 	.short	0x0008
        /*0076*/ 	.short	0x002c
        /*0078*/ 	.byte	0x00, 0xf0, 0x11, 0x00


	//----- nvinfo : EIATTR_KPARAM_INFO
	.align		4
.L_21:
        /*007c*/ 	.byte	0x04, 0x17
        /*007e*/ 	.short	(.L_23 - .L_22)
.L_22:
        /*0080*/ 	.word	0x00000000
        /*0084*/ 	.short	0x0007
        /*0086*/ 	.short	0x0028
        /*0088*/ 	.byte	0x00, 0xf0, 0x11, 0x00


	//----- nvinfo : EIATTR_KPARAM_INFO
	.align		4
.L_23:
        /*008c*/ 	.byte	0x04, 0x17
        /*008e*/ 	.short	(.L_25 - .L_24)
.L_24:
        /*0090*/ 	.word	0x00000000
        /*0094*/ 	.short	0x0006
        /*0096*/ 	.short	0x0024
        /*0098*/ 	.byte	0x00, 0xf0, 0x11, 0x00


	//----- nvinfo : EIATTR_KPARAM_INFO
	.align		4
.L_25:
        /*009c*/ 	.byte	0x04, 0x17
        /*009e*/ 	.short	(.L_27 - .L_26)
.L_26:
        /*00a0*/ 	.word	0x00000000
        /*00a4*/ 	.short	0x0005
        /*00a6*/ 	.short	0x0020
        /*00a8*/ 	.byte	0x00, 0xf0, 0x11, 0x00


	//----- nvinfo : EIATTR_KPARAM_INFO
	.align		4
.L_27:
        /*00ac*/ 	.byte	0x04, 0x17
        /*00ae*/ 	.short	(.L_29 - .L_28)
.L_28:
        /*00b0*/ 	.word	0x00000000
        /*00b4*/ 	.short	0x0004
        /*00b6*/ 	.short	0x001c
        /*00b8*/ 	.byte	0x00, 0xf0, 0x11, 0x00


	//----- nvinfo : EIATTR_KPARAM_INFO
	.align		4
.L_29:
        /*00bc*/ 	.byte	0x04, 0x17
        /*00be*/ 	.short	(.L_31 - .L_30)
.L_30:
        /*00c0*/ 	.word	0x00000000
        /*00c4*/ 	.short	0x0003
        /*00c6*/ 	.short	0x0018
        /*00c8*/ 	.byte	0x00, 0xf0, 0x11, 0x00


	//----- nvinfo : EIATTR_KPARAM_INFO
	.align		4
.L_31:
        /*00cc*/ 	.byte	0x04, 0x17
        /*00ce*/ 	.short	(.L_33 - .L_32)
.L_32:
        /*00d0*/ 	.word	0x00000000
        /*00d4*/ 	.short	0x0002
        /*00d6*/ 	.short	0x0010
        /*00d8*/ 	.byte	0x00, 0xf4, 0x21, 0x00


	//----- nvinfo : EIATTR_KPARAM_INFO
	.align		4
.L_33:
        /*00dc*/ 	.byte	0x04, 0x17
        /*00de*/ 	.short	(.L_35 - .L_34)
.L_34:
        /*00e0*/ 	.word	0x00000000
        /*00e4*/ 	.short	0x0001
        /*00e6*/ 	.short	0x0008
        /*00e8*/ 	.byte	0x00, 0xf4, 0x21, 0x00


	//----- nvinfo : EIATTR_KPARAM_INFO
	.align		4
.L_35:
        /*00ec*/ 	.byte	0x04, 0x17
        /*00ee*/ 	.short	(.L_37 - .L_36)
.L_36:
        /*00f0*/ 	.word	0x00000000
        /*00f4*/ 	.short	0x0000
        /*00f6*/ 	.short	0x0000
        /*00f8*/ 	.byte	0x00, 0xf4, 0x21, 0x00


	//----- nvinfo : EIATTR_MAXREG_COUNT
	.align		4
.L_37:
        /*00fc*/ 	.byte	0x03, 0x1b
        /*00fe*/ 	.short	0x00ff


	//----- nvinfo : EIATTR_NUM_BARRIERS
	.align		4
        /*0100*/ 	.byte	0x02, 0x4c
        /*0102*/ 	.byte	0x01
	.zero		1


	//----- nvinfo : EIATTR_MERCURY_ISA_VERSION
	.align		4
        /*0104*/ 	.byte	0x03, 0x5f
        /*0106*/ 	.short	0x0000


	//----- nvinfo : EIATTR_EXIT_INSTR_OFFSETS
	.align		4
        /*0108*/ 	.byte	0x04, 0x1c
        /*010a*/ 	.short	(.L_39 - .L_38)


	//   ....[0]....
.L_38:
        /*010c*/ 	.word	0x00001cc0


	//   ....[1]....
        /*0110*/ 	.word	0x00001cf0


	//----- nvinfo : EIATTR_REQNTID
	.align		4
.L_39:
        /*0114*/ 	.byte	0x04, 0x10
        /*0116*/ 	.short	(.L_41 - .L_40)
.L_40:
        /*0118*/ 	.word	0x00000080
        /*011c*/ 	.word	0x00000001
        /*0120*/ 	.word	0x00000001
.L_41:


//--------------------- .nv.callgraph             --------------------------
	.section	.nv.callgraph,"",@"SHT_CUDA_CALLGRAPH"
	.align	4
	.sectionentsize	8
	.align		4
        /*0000*/ 	.word	0x00000000
	.align		4
        /*0004*/ 	.word	0xffffffff
	.align		4
        /*0008*/ 	.word	0x00000000
	.align		4
        /*000c*/ 	.word	0xfffffffe
	.align		4
        /*0010*/ 	.word	0x00000000
	.align		4
        /*0014*/ 	.word	0xfffffffd
	.align		4
        /*0018*/ 	.word	0x00000000
	.align		4
        /*001c*/ 	.word	0xfffffffc


//--------------------- .nv.rel.action            --------------------------
	.section	.nv.rel.action,"",@"SHT_CUDA_RELOCINFO"
	.align	8
	.sectionentsize	8
        /*0000*/ 	.byte	0x73, 0x00, 0x00, 0x00, 0x00, 0x00, 0x00, 0x00, 0x00, 0x00, 0x00, 0x11, 0x25, 0x00, 0x05, 0x36


//--------------------- .nv.constant0.matmul_kernel --------------------------
	.section	.nv.constant0.matmul_kernel,"a",@progbits
	.sectionflags	@""
	.align	4
.nv.constant0.matmul_kernel:
	.zero		432


//--------------------- .text.matmul_kernel       --------------------------
	.section	.text.matmul_kernel,"ax",@progbits
	.sectioninfo	@"SHI_REGISTERS=72"
	.align	128
        .global         matmul_kernel
        .type           matmul_kernel,@function
        .size           matmul_kernel,(.L_x_3 - matmul_kernel)
        .other          matmul_kernel,@"STO_CUDA_ENTRY STV_DEFAULT"
matmul_kernel:
.text.matmul_kernel:
[----:B------:R-:W-:Y:S02]  /*0000*/  IMAD.MOV.U32 R1, RZ, RZ, c[0x0][0x28] ;  /* 0x00000a00ff017624 */ /* 0x000fe400078e00ff */
[----:B------:R-:W-:Y:S01]  /*0010*/  IMAD.MOV.U32 R0, RZ, RZ, 0x1f ;  /* 0x0000001fff007424 */ /* 0x000fe200078e00ff */
[----:B------:R-:W0:Y:S01]  /*0020*/  S2R R5, SR_CTAID.X ;  /* 0x0000000000057919 */ /* 0x000e220000002500 */
[----:B------:R-:W-:Y:S01]  /*0030*/  IMAD.MOV.U32 R41, RZ, RZ, c[0x0][0x180] ;  /* 0x00006000ff297624 */ /* 0x000fe200078e00ff */
[----:B------:R-:W-:Y:S01]  /*0040*/  ULDC.64 UR6, c[0x0][0x118] ;  /* 0x0000460000067ab9 */ /* 0x000fe20000000a00 */
[----:B------:R-:W-:Y:S01]  /*0050*/  CS2R R16, SRZ ;  /* 0x0000000000107805 */ /* 0x000fe2000001ff00 */
[----:B------:R-:W-:Y:S01]  /*0060*/  IADD3 R0, R0, c[0x0][0x17c], RZ ;  /* 0x00005f0000007a10 */ /* 0x000fe20007ffe0ff */
[----:B------:R-:W-:Y:S01]  /*0070*/  CS2R R12, SRZ ;  /* 0x00000000000c7805 */ /* 0x000fe2000001ff00 */
[----:B------:R-:W-:Y:S01]  /*0080*/  IADD3 R41, R41, 0xf, RZ ;  /* 0x0000000f29297810 */ /* 0x000fe20007ffe0ff */
[----:B------:R-:W-:Y:S01]  /*0090*/  CS2R R18, SRZ ;  /* 0x0000000000127805 */ /* 0x000fe2000001ff00 */
[----:B------:R-:W-:Y:S01]  /*00a0*/  SHF.R.S32.HI R3, RZ, 0x1f, R0 ;  /* 0x0000001fff037819 */ /* 0x000fe20000011400 */
[----:B------:R-:W-:-:S03]  /*00b0*/  CS2R R14, SRZ ;  /* 0x00000000000e7805 */ /* 0x000fc6000001ff00 */
[----:B------:R-:W-:-:S04]  /*00c0*/  LEA.HI R3, R3, R0, RZ, 0x5 ;  /* 0x0000000003037211 */ /* 0x000fc800078f28ff */
[----:B------:R-:W-:-:S05]  /*00d0*/  SHF.R.S32.HI R3, RZ, 0x5, R3 ;  /* 0x00000005ff037819 */ /* 0x000fca0000011403 */
[----:B------:R-:W-:Y:S01]  /*00e0*/  IMAD.SHL.U32 R4, R3, 0x8, RZ ;  /* 0x0000000803047824 */ /* 0x000fe200078e00ff */
[----:B0-----:R-:W-:-:S04]  /*00f0*/  IABS R8, R5 ;  /* 0x0000000500087213 */ /* 0x001fc80000000000 */
[-C--:B------:R-:W-:Y:S02]  /*0100*/  IABS R7, R4.reuse ;  /* 0x0000000400077213 */ /* 0x080fe40000000000 */
[----:B------:R-:W-:Y:S02]  /*0110*/  IABS R10, R4 ;  /* 0x00000004000a7213 */ /* 0x000fe40000000000 */
[----:B------:R-:W0:Y:S08]  /*0120*/  I2F.RP R0, R7 ;  /* 0x0000000700007306 */ /* 0x000e300000209400 */
[----:B0-----:R-:W0:Y:S02]  /*0130*/  MUFU.RCP R0, R0 ;  /* 0x0000000000007308 */ /* 0x001e240000001000 */
[----:B0-----:R-:W-:Y:S01]  /*0140*/  IADD3 R2, R0, 0xffffffe, RZ ;  /* 0x0ffffffe00027810 */ /* 0x001fe20007ffe0ff */
[----:B------:R-:W-:-:S05]  /*0150*/  IMAD.MOV R0, RZ, RZ, -R10 ;  /* 0x000000ffff007224 */ /* 0x000fca00078e0a0a */
[----:B------:R0:W1:Y:S02]  /*0160*/  F2I.FTZ.U32.TRUNC.NTZ R3, R2 ;  /* 0x0000000200037305 */ /* 0x000064000021f000 */
[----:B0-----:R-:W-:Y:S02]  /*0170*/  IMAD.MOV.U32 R2, RZ, RZ, RZ ;  /* 0x000000ffff027224 */ /* 0x001fe400078e00ff */
[----:B-1----:R-:W-:-:S04]  /*0180*/  IMAD.MOV R6, RZ, RZ, -R3 ;  /* 0x000000ffff067224 */ /* 0x002fc800078e0a03 */
[----:B------:R-:W-:Y:S02]  /*0190*/  IMAD R9, R6, R7, RZ ;  /* 0x0000000706097224 */ /* 0x000fe400078e02ff */
[----:B------:R-:W-:Y:S02]  /*01a0*/  IMAD.MOV.U32 R6, RZ, RZ, R8 ;  /* 0x000000ffff067224 */ /* 0x000fe400078e0008 */
[----:B------:R-:W-:-:S06]  /*01b0*/  IMAD.HI.U32 R3, R3, R9, R2 ;  /* 0x0000000903037227 */ /* 0x000fcc00078e0002 */
[----:B------:R-:W-:-:S04]  /*01c0*/  IMAD.HI.U32 R3, R3, R6, RZ ;  /* 0x0000000603037227 */ /* 0x000fc800078e00ff */
[----:B------:R-:W-:-:S05]  /*01d0*/  IMAD R0, R3, R0, R6 ;  /* 0x0000000003007224 */ /* 0x000fca00078e0206 */
[----:B------:R-:W-:-:S13]  /*01e0*/  ISETP.GT.U32.AND P1, PT, R7, R0, PT ;  /* 0x000000000700720c */ /* 0x000fda0003f24070 */
[----:B------:R-:W-:Y:S01]  /*01f0*/  @!P1 IMAD.IADD R0, R0, 0x1, -R7 ;  /* 0x0000000100009824 */ /* 0x000fe200078e0a07 */
[----:B------:R-:W-:Y:S02]  /*0200*/  @!P1 IADD3 R3, R3, 0x1, RZ ;  /* 0x0000000103039810 */ /* 0x000fe40007ffe0ff */
[----:B------:R-:W-:Y:S02]  /*0210*/  ISETP.NE.AND P1, PT, R4, RZ, PT ;  /* 0x000000ff0400720c */ /* 0x000fe40003f25270 */
[----:B------:R-:W-:Y:S02]  /*0220*/  ISETP.GE.U32.AND P0, PT, R0, R7, PT ;  /* 0x000000070000720c */ /* 0x000fe40003f06070 */
[----:B------:R-:W-:-:S04]  /*0230*/  LOP3.LUT R0, R5, R4, RZ, 0x3c, !PT ;  /* 0x0000000405007212 */ /* 0x000fc800078e3cff */
[----:B------:R-:W-:Y:S01]  /*0240*/  ISETP.GE.AND P2, PT, R0, RZ, PT ;  /* 0x000000ff0000720c */ /* 0x000fe20003f46270 */
[----:B------:R-:W-:-:S05]  /*0250*/  IMAD.MOV.U32 R0, RZ, RZ, c[0x0][0x178] ;  /* 0x00005e00ff007624 */ /* 0x000fca00078e00ff */
[----:B------:R-:W-:Y:S02]  /*0260*/  IADD3 R0, R0, 0x3f, RZ ;  /* 0x0000003f00007810 */ /* 0x000fe40007ffe0ff */
[----:B------:R-:W-:-:S05]  /*0270*/  @P0 IADD3 R3, R3, 0x1, RZ ;  /* 0x0000000103030810 */ /* 0x000fca0007ffe0ff */
[----:B------:R-:W-:Y:S01]  /*0280*/  IMAD.MOV.U32 R2, RZ, RZ, R3 ;  /* 0x000000ffff027224 */ /* 0x000fe200078e0003 */
[----:B------:R-:W-:-:S03]  /*0290*/  SHF.R.S32.HI R3, RZ, 0x1f, R0 ;  /* 0x0000001fff037819 */ /* 0x000fc60000011400 */
[----:B------:R-:W-:Y:S01]  /*02a0*/  @!P2 IMAD.MOV R2, RZ, RZ, -R2 ;  /* 0x000000ffff02a224 */ /* 0x000fe200078e0a02 */
[----:B------:R-:W-:Y:S02]  /*02b0*/  @!P1 LOP3.LUT R2, RZ, R4, RZ, 0x33, !PT ;  /* 0x00000004ff029212 */ /* 0x000fe400078e33ff */
[----:B------:R-:W-:-:S03]  /*02c0*/  LEA.HI R3, R3, R0, RZ, 0x6 ;  /* 0x0000000003037211 */ /* 0x000fc600078f30ff */
[----:B------:R-:W-:Y:S02]  /*02d0*/  IMAD.SHL.U32 R6, R2, 0x8, RZ ;  /* 0x0000000802067824 */ /* 0x000fe400078e00ff */
[----:B------:R-:W-:-:S03]  /*02e0*/  IMAD.MOV R2, RZ, RZ, -R2 ;  /* 0x000000ffff027224 */ /* 0x000fc600078e0a02 */
[----:B------:R-:W-:Y:S01]  /*02f0*/  LEA.HI.SX32 R3, R3, -R6, 0x1a ;  /* 0x8000000603037211 */ /* 0x000fe200078fd2ff */
[----:B------:R-:W-:-:S03]  /*0300*/  IMAD R4, R4, R2, R5 ;  /* 0x0000000204047224 */ /* 0x000fc600078e0205 */
[----:B------:R-:W-:Y:S02]  /*0310*/  IMNMX R11, R3, 0x8, PT ;  /* 0x00000008030b7817 */ /* 0x000fe40003800200 */
[----:B------:R-:W-:Y:S02]  /*0320*/  IABS R9, R4 ;  /* 0x0000000400097213 */ /* 0x000fe40000000000 */
[----:B------:R-:W-:-:S04]  /*0330*/  IABS R7, R11 ;  /* 0x0000000b00077213 */ /* 0x000fc80000000000 */
[----:B------:R-:W0:Y:S08]  /*0340*/  I2F.RP R0, R7 ;  /* 0x0000000700007306 */ /* 0x000e300000209400 */
[----:B0-----:R-:W0:Y:S02]  /*0350*/  MUFU.RCP R0, R0 ;  /* 0x0000000000007308 */ /* 0x001e240000001000 */
[----:B0-----:R-:W-:-:S06]  /*0360*/  IADD3 R3, R0, 0xffffffe, RZ ;  /* 0x0ffffffe00037810 */ /* 0x001fcc0007ffe0ff */
[----:B------:R-:W0:Y:S02]  /*0370*/  F2I.FTZ.U32.TRUNC.NTZ R3, R3 ;  /* 0x0000000300037305 */ /* 0x000e24000021f000 */
[----:B0-----:R-:W-:-:S04]  /*0380*/  IMAD.MOV R8, RZ, RZ, -R3 ;  /* 0x000000ffff087224 */ /* 0x001fc800078e0a03 */
[----:B------:R-:W-:Y:S01]  /*0390*/  IMAD.MOV.U32 R2, RZ, RZ, R8 ;  /* 0x000000ffff027224 */ /* 0x000fe200078e0008 */
[----:B------:R-:W-:-:S03]  /*03a0*/  IABS R8, R11 ;  /* 0x0000000b00087213 */ /* 0x000fc60000000000 */
[----:B------:R-:W-:Y:S02]  /*03b0*/  IMAD R5, R2, R7, RZ ;  /* 0x0000000702057224 */ /* 0x000fe400078e02ff */
[----:B------:R-:W-:Y:S02]  /*03c0*/  IMAD.MOV.U32 R2, RZ, RZ, RZ ;  /* 0x000000ffff027224 */ /* 0x000fe400078e00ff */
[----:B------:R-:W-:Y:S02]  /*03d0*/  IMAD.MOV R0, RZ, RZ, -R8 ;  /* 0x000000ffff007224 */ /* 0x000fe400078e0a08 */
        /* <DEDUP_REMOVED lines=9> */
[----:B------:R-:W-:Y:S02]  /*0470*/  ISETP.GE.AND P2, PT, R0, RZ, PT ;  /* 0x000000ff0000720c */ /* 0x000fe40003f46270 */
[----:B------:R-:W0:Y:S05]  /*0480*/  S2R R0, SR_TID.X ;  /* 0x0000000000007919 */ /* 0x000e2a0000002100 */
[----:B------:R-:W-:-:S05]  /*0490*/  @P0 IADD3 R2, R2, 0x1, RZ ;  /* 0x0000000102020810 */ /* 0x000fca0007ffe0ff */
[----:B------:R-:W-:-:S04]  /*04a0*/  IMAD.MOV.U32 R3, RZ, RZ, R2 ;  /* 0x000000ffff037224 */ /* 0x000fc800078e0002 */
[----:B------:R-:W-:Y:S01]  /*04b0*/  @!P2 IMAD.MOV R3, RZ, RZ, -R3 ;  /* 0x000000ffff03a224 */ /* 0x000fe200078e0a03 */
[----:B------:R-:W-:Y:S02]  /*04c0*/  @!P1 LOP3.LUT R3, RZ, R11, RZ, 0x33, !PT ;  /* 0x0000000bff039212 */ /* 0x000fe400078e33ff */
[----:B------:R-:W-:-:S03]  /*04d0*/  ISETP.GE.AND P1, PT, R41, 0x10, PT ;  /* 0x000000102900780c */ /* 0x000fc60003f26270 */
[----:B------:R-:W-:Y:S02]  /*04e0*/  IMAD.MOV R2, RZ, RZ, -R3 ;  /* 0x000000ffff027224 */ /* 0x000fe400078e0a03 */
[----:B------:R-:W-:Y:S02]  /*04f0*/  IMAD.SHL.U32 R3, R3, 0x20, RZ ;  /* 0x0000002003037824 */ /* 0x000fe400078e00ff */
[----:B------:R-:W-:Y:S01]  /*0500*/  IMAD R2, R11, R2, R4 ;  /* 0x000000020b027224 */ /* 0x000fe200078e0204 */
[C---:B0-----:R-:W-:Y:S02]  /*0510*/  LOP3.LUT R5, R0.reuse, 0x3f, RZ, 0xc0, !PT ;  /* 0x0000003f00057812 */ /* 0x041fe400078ec0ff */
[----:B------:R-:W-:Y:S01]  /*0520*/  LOP3.LUT P0, RZ, R0, 0x40, RZ, 0xc0, !PT ;  /* 0x0000004000ff7812 */ /* 0x000fe2000780c0ff */
[----:B------:R-:W-:Y:S01]  /*0530*/  IMAD.IADD R4, R6, 0x1, R2 ;  /* 0x0000000106047824 */ /* 0x000fe200078e0202 */
[----:B------:R-:W-:-:S03]  /*0540*/  SHF.R.U32.HI R2, RZ, 0x6, R0 ;  /* 0x00000006ff027819 */ /* 0x000fc60000011600 */
[----:B------:R-:W-:Y:S01]  /*0550*/  IMAD R4, R4, 0x40, R5 ;  /* 0x0000004004047824 */ /* 0x000fe200078e0205 */
[----:B------:R-:W-:Y:S01]  /*0560*/  SGXT.U32 R2, R2, 0x1 ;  /* 0x000000010202781a */ /* 0x000fe20000000000 */
[----:B------:R-:W-:Y:S05]  /*0570*/  @!P1 BRA `(.L_x_0) ;  /* 0x00000e8000009947 */ /* 0x000fea0003800000 */
[----:B------:R-:W-:Y:S01]  /*0580*/  IABS R8, c[0x0][0x17c] ;  /* 0x00005f0000087a13 */ /* 0x000fe20000000000 */
[----:B------:R-:W-:Y:S01]  /*0590*/  IMAD.SHL.U32 R5, R5, 0x2, RZ ;  /* 0x0000000205057824 */ /* 0x000fe200078e00ff */
[----:B------:R-:W-:Y:S01]  /*05a0*/  IABS R9, c[0x0][0x178] ;  /* 0x00005e0000097a13 */ /* 0x000fe20000000000 */
[----:B------:R-:W-:Y:S01]  /*05b0*/  IMAD.SHL.U32 R18, R0, 0x8, RZ ;  /* 0x0000000800127824 */ /* 0x000fe200078e00ff */
[----:B------:R-:W0:Y:S01]  /*05c0*/  I2F.RP R12, R8 ;  /* 0x00000008000c7306 */ /* 0x000e220000209400 */
[--C-:B------:R-:W-:Y:S01]  /*05d0*/  SHF.R.U32.HI R10, RZ, 0x4, R0.reuse ;  /* 0x00000004ff0a7819 */ /* 0x100fe20000011600 */
[----:B------:R-:W-:Y:S01]  /*05e0*/  IMAD.MOV.U32 R49, RZ, RZ, c[0x0][0x18c] ;  /* 0x00006300ff317624 */ /* 0x000fe200078e00ff */
[----:B------:R-:W-:Y:S01]  /*05f0*/  SHF.R.S32.HI R6, RZ, 0x1f, R41 ;  /* 0x0000001fff067819 */ /* 0x000fe20000011429 */
[----:B------:R-:W-:Y:S01]  /*0600*/  IMAD.MOV.U32 R51, RZ, RZ, c[0x0][0x188] ;  /* 0x00006200ff337624 */ /* 0x000fe200078e00ff */
[----:B------:R-:W-:Y:S01]  /*0610*/  SGXT.U32 R10, R10, 0x3 ;  /* 0x000000030a0a781a */ /* 0x000fe20000000000 */
[----:B------:R-:W-:Y:S01]  /*0620*/  IMAD R40, R2, c[0x0][0x188], RZ ;  /* 0x0000620002287a24 */ /* 0x000fe200078e02ff */
[----:B------:R-:W-:Y:S01]  /*0630*/  LEA.HI R41, R6, R41, RZ, 0x4 ;  /* 0x0000002906297211 */ /* 0x000fe200078f20ff */
[----:B------:R-:W1:Y:S01]  /*0640*/  I2F.RP R13, R9 ;  /* 0x00000009000d7306 */ /* 0x000e620000209400 */
[----:B------:R-:W-:Y:S01]  /*0650*/  LOP3.LUT R20, R3, R10, RZ, 0xfc, !PT ;  /* 0x0000000a03147212 */ /* 0x000fe200078efcff */
[----:B------:R-:W-:Y:S01]  /*0660*/  IMAD.MOV.U32 R6, RZ, RZ, RZ ;  /* 0x000000ffff067224 */ /* 0x000fe200078e00ff */
[----:B------:R-:W-:Y:S01]  /*0670*/  IABS R28, R4 ;  /* 0x00000004001c7213 */ /* 0x000fe20000000000 */
[----:B------:R-:W-:Y:S01]  /*0680*/  IMAD.MOV.U32 R10, RZ, RZ, RZ ;  /* 0x000000ffff0a7224 */ /* 0x000fe200078e00ff */
[C---:B------:R-:W-:Y:S01]  /*0690*/  LOP3.LUT R22, R20.reuse, 0x18, RZ, 0xfc, !PT ;  /* 0x0000001814167812 */ /* 0x040fe200078efcff */
[----:B------:R-:W-:Y:S01]  /*06a0*/  CS2R R26, SRZ ;  /* 0x00000000001a7805 */ /* 0x000fe2000001ff00 */
[C---:B------:R-:W-:Y:S01]  /*06b0*/  LOP3.LUT R23, R20.reuse, 0x10, RZ, 0xfc, !PT ;  /* 0x0000001014177812 */ /* 0x040fe200078efcff */
[----:B0-----:R-:W0:Y:S01]  /*06c0*/  MUFU.RCP R12, R12 ;  /* 0x0000000c000c7308 */ /* 0x001e220000001000 */
[----:B------:R-:W-:Y:S01]  /*06d0*/  LOP3.LUT R24, R20, 0x8, RZ, 0xfc, !PT ;  /* 0x0000000814187812 */ /* 0x000fe200078efcff */
[----:B------:R-:W-:Y:S01]  /*06e0*/  IMAD.SHL.U32 R49, R49, 0x10, RZ ;  /* 0x0000001031317824 */ /* 0x000fe200078e00ff */
[----:B------:R-:W-:Y:S01]  /*06f0*/  IABS R19, R20 ;  /* 0x0000001400137213 */ /* 0x000fe20000000000 */
[----:B------:R-:W-:Y:S01]  /*0700*/  IMAD.SHL.U32 R51, R51, 0x10, RZ ;  /* 0x0000001033337824 */ /* 0x000fe200078e00ff */
[----:B------:R-:W-:Y:S01]  /*0710*/  IABS R17, R24 ;  /* 0x0000001800117213 */ /* 0x000fe20000000000 */
[----:B------:R-:W-:Y:S01]  /*0720*/  ULDC UR4, c[0x0][0x180] ;  /* 0x0000600000047ab9 */ /* 0x000fe20000000800 */
[----:B------:R-:W-:Y:S01]  /*0730*/  SHF.R.S32.HI R16, RZ, 0x2, R0 ;  /* 0x00000002ff107819 */ /* 0x000fe20000011400 */
[----:B-1----:R-:W1:Y:S01]  /*0740*/  MUFU.RCP R13, R13 ;  /* 0x0000000d000d7308 */ /* 0x002e620000001000 */
[----:B------:R-:W-:-:S02]  /*0750*/  LOP3.LUT R21, R18, 0x100, RZ, 0xc0, !PT ;  /* 0x0000010012157812 */ /* 0x000fc400078ec0ff */
[----:B------:R-:W-:Y:S02]  /*0760*/  SGXT R16, R16, 0x1 ;  /* 0x000000011010781a */ /* 0x000fe40000000200 */
[C---:B------:R-:W-:Y:S02]  /*0770*/  LOP3.LUT R36, R2.reuse, 0x8, RZ, 0xfc, !PT ;  /* 0x0000000802247812 */ /* 0x040fe400078efcff */
[----:B------:R-:W-:Y:S02]  /*0780*/  LOP3.LUT R37, R2, 0xa, RZ, 0xfc, !PT ;  /* 0x0000000a02257812 */ /* 0x000fe400078efcff */
[----:B0-----:R-:W-:Y:S01]  /*0790*/  IADD3 R7, R12, 0xffffffe, RZ ;  /* 0x0ffffffe0c077810 */ /* 0x001fe20007ffe0ff */
[----:B------:R-:W-:Y:S01]  /*07a0*/  IMAD R59, R36, c[0x0][0x188], RZ ;  /* 0x00006200243b7a24 */ /* 0x000fe200078e02ff */
[----:B------:R-:W-:Y:S01]  /*07b0*/  SEL R12, RZ, 0x90, !P0 ;  /* 0x00000090ff0c7807 */ /* 0x000fe20004000000 */
[----:B------:R-:W-:Y:S01]  /*07c0*/  IMAD R57, R37, c[0x0][0x188], RZ ;  /* 0x0000620025397a24 */ /* 0x000fe200078e02ff */
[----:B------:R-:W-:-:S02]  /*07d0*/  LOP3.LUT R38, R2, 0xc, RZ, 0xfc, !PT ;  /* 0x0000000c02267812 */ /* 0x000fc400078efcff */
[----:B------:R-:W0:Y:S01]  /*07e0*/  F2I.FTZ.U32.TRUNC.NTZ R7, R7 ;  /* 0x0000000700077305 */ /* 0x000e22000021f000 */
[----:B-1----:R-:W-:Y:S02]  /*07f0*/  IADD3 R11, R13, 0xffffffe, RZ ;  /* 0x0ffffffe0d0b7810 */ /* 0x002fe40007ffe0ff */
[----:B------:R-:W-:Y:S01]  /*0800*/  LOP3.LUT R5, R12, R5, RZ, 0x3c, !PT ;  /* 0x000000050c057212 */ /* 0x000fe200078e3cff */
[----:B------:R-:W-:Y:S01]  /*0810*/  IMAD R55, R38, c[0x0][0x188], RZ ;  /* 0x0000620026377a24 */ /* 0x000fe200078e02ff */
[----:B------:R-:W-:Y:S02]  /*0820*/  LOP3.LUT R39, R2, 0xe, RZ, 0xfc, !PT ;  /* 0x0000000e02277812 */ /* 0x000fe400078efcff */
[----:B------:R-:W-:Y:S01]  /*0830*/  SHF.R.S32.HI R41, RZ, 0x4, R41 ;  /* 0x00000004ff297819 */ /* 0x000fe20000011429 */
[----:B------:R-:W1:Y:S01]  /*0840*/  F2I.FTZ.U32.TRUNC.NTZ R11, R11 ;  /* 0x0000000b000b7305 */ /* 0x000e62000021f000 */
[----:B------:R-:W-:Y:S01]  /*0850*/  LOP3.LUT R50, R5, 0x20, RZ, 0x3c, !PT ;  /* 0x0000002005327812 */ /* 0x000fe200078e3cff */
[----:B------:R-:W-:Y:S01]  /*0860*/  IMAD R53, R39, c[0x0][0x188], RZ ;  /* 0x0000620027357a24 */ /* 0x000fe200078e02ff */
[----:B------:R-:W-:-:S02]  /*0870*/  LOP3.LUT R52, R5, 0x40, RZ, 0x3c, !PT ;  /* 0x0000004005347812 */ /* 0x000fc400078e3cff */
[----:B------:R-:W-:Y:S01]  /*0880*/  LOP3.LUT R54, R5, 0x60, RZ, 0x3c, !PT ;  /* 0x0000006005367812 */ /* 0x000fe200078e3cff */
[----:B0-----:R-:W-:-:S04]  /*0890*/  IMAD.MOV R13, RZ, RZ, -R7 ;  /* 0x000000ffff0d7224 */ /* 0x001fc800078e0a07 */
[----:B------:R-:W-:Y:S02]  /*08a0*/  IMAD R13, R13, R8, RZ ;  /* 0x000000080d0d7224 */ /* 0x000fe400078e02ff */
[----:B-1----:R-:W-:Y:S02]  /*08b0*/  IMAD.MOV R14, RZ, RZ, -R11 ;  /* 0x000000ffff0e7224 */ /* 0x002fe400078e0a0b */
[----:B------:R-:W-:Y:S01]  /*08c0*/  IMAD.HI.U32 R6, R7, R13, R6 ;  /* 0x0000000d07067227 */ /* 0x000fe200078e0006 */
[----:B------:R-:W-:-:S03]  /*08d0*/  IABS R13, R22 ;  /* 0x00000016000d7213 */ /* 0x000fc60000000000 */
[----:B------:R-:W-:Y:S02]  /*08e0*/  IMAD R15, R14, R9, RZ ;  /* 0x000000090e0f7224 */ /* 0x000fe400078e02ff */
[----:B------:R-:W-:-:S04]  /*08f0*/  IMAD.HI.U32 R7, R6, R13, RZ ;  /* 0x0000000d06077227 */ /* 0x000fc800078e00ff */
[----:B------:R-:W-:Y:S01]  /*0900*/  IMAD.HI.U32 R12, R11, R15, R10 ;  /* 0x0000000f0b0c7227 */ /* 0x000fe200078e000a */
[----:B------:R-:W-:-:S03]  /*0910*/  IABS R15, R23 ;  /* 0x00000017000f7213 */ /* 0x000fc60000000000 */
[----:B------:R-:W-:-:S04]  /*0920*/  IMAD.HI.U32 R11, R6, R17, RZ ;  /* 0x00000011060b7227 */ /* 0x000fc800078e00ff */
[----:B------:R-:W-:-:S04]  /*0930*/  IMAD.HI.U32 R10, R6, R15, RZ ;  /* 0x0000000f060a7227 */ /* 0x000fc800078e00ff */
[----:B------:R-:W-:Y:S02]  /*0940*/  IMAD.MOV R7, RZ, RZ, -R7 ;  /* 0x000000ffff077224 */ /* 0x000fe400078e0a07 */
[----:B------:R-:W-:Y:S02]  /*0950*/  IMAD.MOV R10, RZ, RZ, -R10 ;  /* 0x000000ffff0a7224 */ /* 0x000fe400078e0a0a */
[----:B------:R-:W-:-:S04]  /*0960*/  IMAD.HI.U32 R6, R6, R19, RZ ;  /* 0x0000001306067227 */ /* 0x000fc800078e00ff */
[----:B------:R-:W-:Y:S02]  /*0970*/  IMAD.MOV R14, RZ, RZ, -R11 ;  /* 0x000000ffff0e7224 */ /* 0x000fe400078e0a0b */
[----:B------:R-:W-:Y:S01]  /*0980*/  IMAD R11, R8, R7, R13 ;  /* 0x00000007080b7224 */ /* 0x000fe200078e020d */
[----:B------:R-:W-:Y:S01]  /*0990*/  LOP3.LUT R7, R0, 0x7, RZ, 0xc0, !PT ;  /* 0x0000000700077812 */ /* 0x000fe200078ec0ff */
[C---:B------:R-:W-:Y:S02]  /*09a0*/  IMAD R13, R8.reuse, R10, R15 ;  /* 0x0000000a080d7224 */ /* 0x040fe400078e020f */
[----:B------:R-:W-:Y:S01]  /*09b0*/  IMAD.MOV R6, RZ, RZ, -R6 ;  /* 0x000000ffff067224 */ /* 0x000fe200078e0a06 */
[C---:B------:R-:W-:Y:S01]  /*09c0*/  ISETP.GT.U32.AND P2, PT, R8.reuse, R11, PT ;  /* 0x0000000b0800720c */ /* 0x040fe20003f44070 */
[C---:B------:R-:W-:Y:S01]  /*09d0*/  IMAD R15, R8.reuse, R14, R17 ;  /* 0x0000000e080f7224 */ /* 0x040fe200078e0211 */
[C---:B------:R-:W-:Y:S01]  /*09e0*/  ISETP.GT.U32.AND P3, PT, R8.reuse, R13, PT ;  /* 0x0000000d0800720c */ /* 0x040fe20003f64070 */
[----:B------:R-:W-:Y:S01]  /*09f0*/  IMAD R17, R8, R6, R19 ;  /* 0x0000000608117224 */ /* 0x000fe200078e0213 */
[----:B------:R-:W-:Y:S01]  /*0a00*/  LOP3.LUT R6, R0, 0x40, RZ, 0xc0, !PT ;  /* 0x0000004000067812 */ /* 0x000fe200078ec0ff */
[----:B------:R-:W-:Y:S01]  /*0a10*/  IMAD.HI.U32 R12, R12, R28, RZ ;  /* 0x0000001c0c0c7227 */ /* 0x000fe200078e00ff */
[----:B------:R-:W-:-:S02]  /*0a20*/  ISETP.GT.U32.AND P4, PT, R8, R15, PT ;  /* 0x0000000f0800720c */ /* 0x000fc40003f84070 */
[----:B------:R-:W-:Y:S01]  /*0a30*/  ISETP.GT.U32.AND P5, PT, R8, R17, PT ;  /* 0x000000110800720c */ /* 0x000fe20003fa4070 */
[----:B------:R-:W-:Y:S02]  /*0a40*/  IMAD.MOV R12, RZ, RZ, -R12 ;  /* 0x000000ffff0c7224 */ /* 0x000fe400078e0a0c */
[----:B------:R-:W-:Y:S02]  /*0a50*/  IMAD.SHL.U32 R10, R0, 0x2, RZ ;  /* 0x00000002000a7824 */ /* 0x000fe400078e00ff */
[----:B------:R-:W-:Y:S02]  /*0a60*/  IMAD R28, R9, R12, R28 ;  /* 0x0000000c091c7224 */ /* 0x000fe400078e021c */
[--C-:B------:R-:W-:Y:S01]  /*0a70*/  @!P2 IMAD.IADD R11, R11, 0x1, -R8.reuse ;  /* 0x000000010b0ba824 */ /* 0x100fe200078e0a08 */
[----:B------:R-:W-:Y:S01]  /*0a80*/  LOP3.LUT R19, R10, 0x10, RZ, 0xc0, !PT ;  /* 0x000000100a137812 */ /* 0x000fe200078ec0ff */
[--C-:B------:R-:W-:Y:S01]  /*0a90*/  @!P3 IMAD.IADD R13, R13, 0x1, -R8.reuse ;  /* 0x000000010d0db824 */ /* 0x100fe200078e0a08 */
[----:B------:R-:W-:Y:S01]  /*0aa0*/  ISETP.GT.U32.AND P1, PT, R9, R28, PT ;  /* 0x0000001c0900720c */ /* 0x000fe20003f24070 */
[--C-:B------:R-:W-:Y:S01]  /*0ab0*/  @!P4 IMAD.IADD R15, R15, 0x1, -R8.reuse ;  /* 0x000000010f0fc824 */ /* 0x100fe200078e0a08 */
[C---:B------:R-:W-:Y:S01]  /*0ac0*/  ISETP.GT.U32.AND P3, PT, R8.reuse, R11, PT ;  /* 0x0000000b0800720c */ /* 0x040fe20003f64070 */
[----:B------:R-:W-:Y:S01]  /*0ad0*/  @!P5 IMAD.IADD R17, R17, 0x1, -R8 ;  /* 0x000000011111d824 */ /* 0x000fe200078e0a08 */
[----:B------:R-:W-:Y:S01]  /*0ae0*/  ISETP.GT.U32.AND P6, PT, R8, R13, PT ;  /* 0x0000000d0800720c */ /* 0x000fe20003fc4070 */
[----:B------:R-:W-:Y:S01]  /*0af0*/  IMAD.SHL.U32 R12, R0, 0x40, RZ ;  /* 0x00000040000c7824 */ /* 0x000fe200078e00ff */
[----:B------:R-:W-:Y:S01]  /*0b00*/  ISETP.GT.U32.AND P5, PT, R8, R15, PT ;  /* 0x0000000f0800720c */ /* 0x000fe20003fa4070 */
[----:B------:R-:W-:Y:S01]  /*0b10*/  IMAD.SHL.U32 R14, R0, 0x20, RZ ;  /* 0x00000020000e7824 */ /* 0x000fe200078e00ff */
[----:B------:R-:W-:-:S02]  /*0b20*/  ISETP.GT.U32.AND P2, PT, R8, R17, PT ;  /* 0x000000110800720c */ /* 0x000fc40003f44070 */
[----:B------:R-:W-:Y:S01]  /*0b30*/  SHF.R.U32.HI R10, RZ, 0x1, R6 ;  /* 0x00000001ff0a7819 */ /* 0x000fe20000011606 */
[----:B------:R-:W-:Y:S01]  /*0b40*/  IMAD.SHL.U32 R6, R7, 0x10, RZ ;  /* 0x0000001007067824 */ /* 0x000fe200078e00ff */
[----:B------:R-:W-:Y:S01]  /*0b50*/  LOP3.LUT R12, R12, 0x400, RZ, 0xc0, !PT ;  /* 0x000004000c0c7812 */ /* 0x000fe200078ec0ff */
[----:B------:R-:W-:Y:S01]  /*0b60*/  @!P1 IMAD.IADD R28, R28, 0x1, -R9 ;  /* 0x000000011c1c9824 */ /* 0x000fe200078e0a09 */
[----:B------:R-:W-:Y:S01]  /*0b70*/  ISETP.GE.AND P1, PT, R22, RZ, PT ;  /* 0x000000ff1600720c */ /* 0x000fe20003f26270 */
[--C-:B------:R-:W-:Y:S01]  /*0b80*/  @!P3 IMAD.IADD R11, R11, 0x1, -R8.reuse ;  /* 0x000000010b0bb824 */ /* 0x100fe200078e0a08 */
[----:B------:R-:W-:Y:S01]  /*0b90*/  ISETP.GE.AND P3, PT, R23, RZ, PT ;  /* 0x000000ff1700720c */ /* 0x000fe20003f66270 */
[--C-:B------:R-:W-:Y:S01]  /*0ba0*/  @!P6 IMAD.IADD R13, R13, 0x1, -R8.reuse ;  /* 0x000000010d0de824 */ /* 0x100fe200078e0a08 */
[----:B------:R-:W-:Y:S01]  /*0bb0*/  ISETP.GE.AND P6, PT, R24, RZ, PT ;  /* 0x000000ff1800720c */ /* 0x000fe20003fc6270 */
[--C-:B------:R-:W-:Y:S01]  /*0bc0*/  @!P5 IMAD.IADD R15, R15, 0x1, -R8.reuse ;  /* 0x000000010f0fd824 */ /* 0x100fe200078e0a08 */
[----:B------:R-:W-:Y:S01]  /*0bd0*/  ISETP.GE.AND P5, PT, R20, RZ, PT ;  /* 0x000000ff1400720c */ /* 0x000fe20003fa6270 */
[----:B------:R-:W-:Y:S01]  /*0be0*/  @!P2 IMAD.IADD R17, R17, 0x1, -R8 ;  /* 0x000000011111a824 */ /* 0x000fe200078e0a08 */
[----:B------:R-:W-:Y:S01]  /*0bf0*/  ISETP.NE.AND P2, PT, RZ, c[0x0][0x17c], PT ;  /* 0x00005f00ff007a0c */ /* 0x000fe20003f45270 */
[----:B------:R-:W-:Y:S01]  /*0c00*/  IMAD R7, R7, 0x80, R12 ;  /* 0x0000008007077824 */ /* 0x000fe200078e020c */
[----:B------:R-:W-:Y:S01]  /*0c10*/  LOP3.LUT R8, RZ, c[0x0][0x17c], RZ, 0x33, !PT ;  /* 0x00005f00ff087a12 */ /* 0x000fe200078e33ff */
[----:B------:R-:W-:Y:S01]  /*0c20*/  CS2R R22, SRZ ;  /* 0x0000000000167805 */ /* 0x000fe2000001ff00 */
[----:B------:R-:W-:Y:S01]  /*0c30*/  ISETP.GT.U32.AND P4, PT, R9, R28, PT ;  /* 0x0000001c0900720c */ /* 0x000fe20003f84070 */
[----:B------:R-:W-:Y:S01]  /*0c40*/  @!P1 IMAD.MOV R11, RZ, RZ, -R11 ;  /* 0x000000ffff0b9224 */ /* 0x000fe200078e0a0b */
[----:B------:R-:W-:Y:S01]  /*0c50*/  ISETP.NE.AND P1, PT, RZ, c[0x0][0x178], PT ;  /* 0x00005e00ff007a0c */ /* 0x000fe20003f25270 */
[----:B------:R-:W-:Y:S01]  /*0c60*/  @!P3 IMAD.MOV R13, RZ, RZ, -R13 ;  /* 0x000000ffff0db224 */ /* 0x000fe200078e0a0d */
[----:B------:R-:W-:Y:S01]  /*0c70*/  LOP3.LUT R10, R19, R6, R10, 0x96, !PT ;  /* 0x00000006130a7212 */ /* 0x000fe200078e960a */
[----:B------:R-:W-:Y:S01]  /*0c80*/  @!P6 IMAD.MOV R15, RZ, RZ, -R15 ;  /* 0x000000ffff0fe224 */ /* 0x000fe200078e0a0f */
[C---:B------:R-:W-:Y:S01]  /*0c90*/  SEL R43, R8.reuse, R11, !P2 ;  /* 0x0000000b082b7207 */ /* 0x040fe20005000000 */
[----:B------:R-:W-:Y:S01]  /*0ca0*/  @!P5 IMAD.MOV R17, RZ, RZ, -R17 ;  /* 0x000000ffff11d224 */ /* 0x000fe200078e0a11 */
[C---:B------:R-:W-:Y:S01]  /*0cb0*/  SEL R42, R8.reuse, R13, !P2 ;  /* 0x0000000d082a7207 */ /* 0x040fe20005000000 */
[----:B------:R-:W-:Y:S01]  /*0cc0*/  IMAD.IADD R7, R7, 0x1, R10 ;  /* 0x0000000107077824 */ /* 0x000fe200078e020a */
[C---:B------:R-:W-:Y:S01]  /*0cd0*/  SEL R69, R8.reuse, R15, !P2 ;  /* 0x0000000f08457207 */ /* 0x040fe20005000000 */
[----:B------:R-:W-:Y:S01]  /*0ce0*/  CS2R R12, SRZ ;  /* 0x00000000000c7805 */ /* 0x000fe2000001ff00 */
[----:B------:R-:W-:Y:S01]  /*0cf0*/  SEL R67, R8, R17, !P2 ;  /* 0x0000001108437207 */ /* 0x000fe20005000000 */
[----:B------:R-:W-:Y:S01]  /*0d00*/  @!P4 IMAD.IADD R28, R28, 0x1, -R9 ;  /* 0x000000011c1cc824 */ /* 0x000fe200078e0a09 */
[----:B------:R-:W-:Y:S01]  /*0d10*/  ISETP.GE.AND P2, PT, R4, RZ, PT ;  /* 0x000000ff0400720c */ /* 0x000fe20003f46270 */
[----:B------:R-:W-:Y:S01]  /*0d20*/  CS2R R24, SRZ ;  /* 0x0000000000187805 */ /* 0x000fe2000001ff00 */
[----:B------:R-:W-:Y:S01]  /*0d30*/  LOP3.LUT R8, R0, 0xf, RZ, 0xc0, !PT ;  /* 0x0000000f00087812 */ /* 0x000fe200078ec0ff */
[----:B------:R-:W-:Y:S01]  /*0d40*/  IMAD R43, R43, c[0x0][0x190], RZ ;  /* 0x000064002b2b7a24 */ /* 0x000fe200078e02ff */
[----:B------:R-:W-:Y:S01]  /*0d50*/  LOP3.LUT R14, R14, 0x260, RZ, 0xc0, !PT ;  /* 0x000002600e0e7812 */ /* 0x000fe200078ec0ff */
[----:B------:R-:W-:Y:S01]  /*0d60*/  IMAD R42, R42, c[0x0][0x190], RZ ;  /* 0x000064002a2a7a24 */ /* 0x000fe200078e02ff */
[----:B------:R-:W-:Y:S01]  /*0d70*/  LOP3.LUT R16, R19, 0x90, R16, 0x78, !PT ;  /* 0x0000009013107812 */ /* 0x000fe200078e7810 */
[----:B------:R-:W-:Y:S01]  /*0d80*/  IMAD R47, R8, c[0x0][0x18c], RZ ;  /* 0x00006300082f7a24 */ /* 0x000fe200078e02ff */
[C---:B------:R-:W-:Y:S01]  /*0d90*/  LOP3.LUT R9, R2.reuse, 0x2, RZ, 0xfc, !PT ;  /* 0x0000000202097812 */ /* 0x040fe200078efcff */
[----:B------:R-:W-:Y:S01]  /*0da0*/  CS2R R18, SRZ ;  /* 0x0000000000127805 */ /* 0x000fe2000001ff00 */
[C---:B------:R-:W-:Y:S01]  /*0db0*/  LOP3.LUT R10, R2.reuse, 0x4, RZ, 0xfc, !PT ;  /* 0x00000004020a7812 */ /* 0x040fe200078efcff */
[----:B------:R-:W-:Y:S01]  /*0dc0*/  IMAD R69, R69, c[0x0][0x190], RZ ;  /* 0x0000640045457a24 */ /* 0x000fe200078e02ff */
[----:B------:R-:W-:Y:S01]  /*0dd0*/  LOP3.LUT R11, R2, 0x6, RZ, 0xfc, !PT ;  /* 0x00000006020b7812 */ /* 0x000fe200078efcff */
[----:B------:R-:W-:Y:S01]  /*0de0*/  @!P2 IMAD.MOV R28, RZ, RZ, -R28 ;  /* 0x000000ffff1ca224 */ /* 0x000fe200078e0a1c */
[----:B------:R-:W-:Y:S01]  /*0df0*/  @!P1 LOP3.LUT R28, RZ, c[0x0][0x178], RZ, 0x33, !PT ;  /* 0x00005e00ff1c9a12 */ /* 0x000fe200078e33ff */
[----:B------:R-:W-:Y:S01]  /*0e00*/  IMAD R63, R10, c[0x0][0x188], RZ ;  /* 0x000062000a3f7a24 */ /* 0x000fe200078e02ff */
[----:B------:R-:W-:Y:S01]  /*0e10*/  LEA R46, P1, R47, c[0x0][0x168], 0x1 ;  /* 0x00005a002f2e7a11 */ /* 0x000fe200078208ff */
[----:B------:R-:W-:Y:S01]  /*0e20*/  IMAD R61, R11, c[0x0][0x188], RZ ;  /* 0x000062000b3d7a24 */ /* 0x000fe200078e02ff */
[----:B------:R-:W-:Y:S01]  /*0e30*/  IADD3 R6, R16, R14, R21 ;  /* 0x0000000e10067210 */ /* 0x000fe20007ffe015 */
[----:B------:R-:W-:Y:S01]  /*0e40*/  IMAD R28, R28, c[0x0][0x184], RZ ;  /* 0x000061001c1c7a24 */ /* 0x000fe200078e02ff */
[----:B------:R-:W-:Y:S01]  /*0e50*/  LEA.HI.X.SX32 R47, R47, c[0x0][0x16c], 0x1, P1 ;  /* 0x00005b002f2f7a11 */ /* 0x000fe200008f0eff */
[----:B------:R-:W-:Y:S01]  /*0e60*/  CS2R R16, SRZ ;  /* 0x0000000000107805 */ /* 0x000fe2000001ff00 */
[----:B------:R-:W-:Y:S01]  /*0e70*/  CS2R R20, SRZ ;  /* 0x0000000000147805 */ /* 0x000fe2000001ff00 */
[----:B------:R-:W-:Y:S01]  /*0e80*/  CS2R R14, SRZ ;  /* 0x00000000000e7805 */ /* 0x000fe2000001ff00 */
[C---:B------:R-:W-:Y:S01]  /*0e90*/  LEA R44, P1, R28.reuse, c[0x0][0x160], 0x1 ;  /* 0x000058001c2c7a11 */ /* 0x040fe200078208ff */
[----:B------:R-:W-:Y:S01]  /*0ea0*/  IMAD R65, R9, c[0x0][0x188], RZ ;  /* 0x0000620009417a24 */ /* 0x000fe200078e02ff */
[----:B------:R-:W-:Y:S01]  /*0eb0*/  LOP3.LUT R48, R7, 0x40, RZ, 0x3c, !PT ;  /* 0x0000004007307812 */ /* 0x000fe200078e3cff */
[----:B------:R-:W-:Y:S01]  /*0ec0*/  IMAD R67, R67, c[0x0][0x190], RZ ;  /* 0x0000640043437a24 */ /* 0x000fe200078e02ff */
[----:B------:R-:W-:-:S04]  /*0ed0*/  LEA.HI.X.SX32 R45, R28, c[0x0][0x164], 0x1, P1 ;  /* 0x000059001c2d7a11 */ /* 0x000fc800008f0eff */
.L_x_1:
[----:B------:R-:W-:Y:S01]  /*0ee0*/  ISETP.GE.AND P1, PT, R2, UR4, PT ;  /* 0x0000000402007c0c */ /* 0x000fe2000bf26270 */
[----:B------:R-:W-:Y:S01]  /*0ef0*/  IMAD.WIDE R30, R40, 0x2, R44 ;  /* 0x00000002281e7825 */ /* 0x000fe200078e022c */
[----:B------:R-:W-:-:S02]  /*0f00*/  PRMT R62, RZ, 0x7610, R62 ;  /* 0x00007610ff3e7816 */ /* 0x000fc4000000003e */
[----:B------:R-:W-:-:S09]  /*0f10*/  ISETP.GE.AND P2, PT, R36, UR4, PT ;  /* 0x0000000424007c0c */ /* 0x000fd2000bf46270 */
[----:B------:R0:W2:Y:S01]  /*0f20*/  @!P1 LDG.E.U16 R62, [R30.64] ;  /* 0x000000061e3e9981 */ /* 0x0000a2000c1e1500 */
[----:B------:R-:W-:Y:S01]  /*0f30*/  ISETP.GE.AND P1, PT, R9, UR4, PT ;  /* 0x0000000409007c0c */ /* 0x000fe2000bf26270 */
[----:B------:R-:W-:Y:S01]  /*0f40*/  IMAD.WIDE R28, R65, 0x2, R44 ;  /* 0x00000002411c7825 */ /* 0x000fe200078e022c */
[----:B------:R-:W-:Y:S02]  /*0f50*/  PRMT R35, RZ, 0x7610, R35 ;  /* 0x00007610ff237816 */ /* 0x000fe40000000023 */
[----:B------:R-:W-:Y:S01]  /*0f60*/  PRMT R34, RZ, 0x7610, R34 ;  /* 0x00007610ff227816 */ /* 0x000fe20000000022 */
[----:B------:R-:W-:Y:S01]  /*0f70*/  IMAD.WIDE R32, R59, 0x2, R44 ;  /* 0x000000023b207825 */ /* 0x000fe200078e022c */
[----:B------:R-:W-:-:S03]  /*0f80*/  PRMT R56, RZ, 0x7610, R56 ;  /* 0x00007610ff387816 */ /* 0x000fc60000000038 */
[----:B0-----:R-:W-:Y:S01]  /*0f90*/  IMAD.WIDE R30, R63, 0x2, R44 ;  /* 0x000000023f1e7825 */ /* 0x001fe200078e022c */
[----:B------:R0:W3:Y:S04]  /*0fa0*/  @!P2 LDG.E.U16 R34, [R32.64] ;  /* 0x000000062022a981 */ /* 0x0000e8000c1e1500 */
[----:B------:R1:W4:Y:S01]  /*0fb0*/  @!P1 LDG.E.U16 R35, [R28.64] ;  /* 0x000000061c239981 */ /* 0x000322000c1e1500 */
[----:B------:R-:W-:Y:S02]  /*0fc0*/  ISETP.GE.AND P1, PT, R10, UR4, PT ;  /* 0x000000040a007c0c */ /* 0x000fe4000bf26270 */
[----:B------:R-:W-:Y:S02]  /*0fd0*/  ISETP.GE.AND P2, PT, R11, UR4, PT ;  /* 0x000000040b007c0c */ /* 0x000fe4000bf46270 */
[----:B------:R-:W-:-:S09]  /*0fe0*/  PRMT R58, RZ, 0x7610, R58 ;  /* 0x00007610ff3a7816 */ /* 0x000fd2000000003a */
[----:B------:R5:W4:Y:S01]  /*0ff0*/  @!P1 LDG.E.U16 R56, [R30.64] ;  /* 0x000000061e389981 */ /* 0x000b22000c1e1500 */
[----:B------:R-:W-:Y:S01]  /*1000*/  ISETP.GE.AND P1, PT, R37, UR4, PT ;  /* 0x0000000425007c0c */ /* 0x000fe2000bf26270 */
[----:B0-----:R-:W-:Y:S01]  /*1010*/  IMAD.WIDE R32, R61, 0x2, R44 ;  /* 0x000000023d207825 */ /* 0x001fe200078e022c */
[----:B------:R-:W-:-:S03]  /*1020*/  PRMT R60, RZ, 0x7610, R60 ;  /* 0x00007610ff3c7816 */ /* 0x000fc6000000003c */
[----:B-1----:R-:W-:Y:S01]  /*1030*/  IMAD.WIDE R28, R57, 0x2, R44 ;  /* 0x00000002391c7825 */ /* 0x002fe200078e022c */
[----:B------:R0:W4:Y:S01]  /*1040*/  @!P2 LDG.E.U16 R58, [R32.64] ;  /* 0x00000006203aa981 */ /* 0x000122000c1e1500 */
[----:B------:R-:W-:-:S06]  /*1050*/  ISETP.GE.AND P2, PT, R38, UR4, PT ;  /* 0x0000000426007c0c */ /* 0x000fcc000bf46270 */
[----:B------:R1:W4:Y:S01]  /*1060*/  @!P1 LDG.E.U16 R60, [R28.64] ;  /* 0x000000061c3c9981 */ /* 0x000322000c1e1500 */
[----:B------:R-:W-:Y:S01]  /*1070*/  ISETP.GE.AND P1, PT, R39, UR4, PT ;  /* 0x0000000427007c0c */ /* 0x000fe2000bf26270 */
[----:B-----5:R-:W-:Y:S01]  /*1080*/  IMAD.WIDE R30, R55, 0x2, R44 ;  /* 0x00000002371e7825 */ /* 0x020fe200078e022c */
[----:B------:R-:W-:Y:S02]  /*1090*/  PRMT R64, RZ, 0x7610, R64 ;  /* 0x00007610ff407816 */ /* 0x000fe40000000040 */
[----:B------:R-:W-:Y:S01]  /*10a0*/  PRMT R66, RZ, 0x7610, R66 ;  /* 0x00007610ff427816 */ /* 0x000fe20000000042 */
[----:B0-----:R-:W-:-:S03]  /*10b0*/  IMAD.WIDE R32, R53, 0x2, R44 ;  /* 0x0000000235207825 */ /* 0x001fc600078e022c */
[----:B------:R0:W5:Y:S01]  /*10c0*/  @!P2 LDG.E.U16 R64, [R30.64] ;  /* 0x000000061e40a981 */ /* 0x000162000c1e1500 */
[----:B------:R-:W-:-:S04]  /*10d0*/  ISETP.GE.AND P2, PT, R8, UR4, PT ;  /* 0x0000000408007c0c */ /* 0x000fc8000bf46270 */
[----:B------:R0:W5:Y:S01]  /*10e0*/  @!P1 LDG.E.U16 R66, [R32.64] ;  /* 0x0000000620429981 */ /* 0x000162000c1e1500 */
[----:B------:R-:W-:Y:S01]  /*10f0*/  PRMT R68, RZ, 0x7610, R68 ;  /* 0x00007610ff447816 */ /* 0x000fe20000000044 */
[--C-:B-1----:R-:W-:Y:S02]  /*1100*/  IMAD.WIDE R28, R67, 0x2, R46.reuse ;  /* 0x00000002431c7825 */ /* 0x102fe400078e022e */
[----:B------:R-:W-:Y:S02]  /*1110*/  BAR.SYNC.DEFER_BLOCKING 0x0 ;  /* 0x0000000000007b1d */ /* 0x000fe40000010000 */
[----:B0-----:R-:W-:-:S04]  /*1120*/  IMAD.WIDE R30, R69, 0x2, R46 ;  /* 0x00000002451e7825 */ /* 0x001fc800078e022e */
[--C-:B------:R-:W-:Y:S01]  /*1130*/  IMAD.WIDE R32, R42, 0x2, R46.reuse ;  /* 0x000000022a207825 */ /* 0x100fe200078e022e */
[----:B------:R0:W5:Y:S03]  /*1140*/  @!P2 LDG.E.U16 R68, [R28.64] ;  /* 0x000000061c44a981 */ /* 0x000166000c1e1500 */
[----:B0-----:R-:W-:Y:S01]  /*1150*/  IMAD.WIDE R28, R43, 0x2, R46 ;  /* 0x000000022b1c7825 */ /* 0x001fe200078e022e */
[----:B--2---:R0:W-:Y:S02]  /*1160*/  STS.U16 [R5], R62 ;  /* 0x0000003e05007388 */ /* 0x0041e40000000400 */
[----:B0-----:R-:W-:-:S06]  /*1170*/  PRMT R62, RZ, 0x7610, R62 ;  /* 0x00007610ff3e7816 */ /* 0x001fcc000000003e */
[----:B------:R0:W2:Y:S04]  /*1180*/  @!P2 LDG.E.U16 R62, [R30.64] ;  /* 0x000000061e3ea981 */ /* 0x0000a8000c1e1500 */
[----:B---3--:R-:W-:Y:S01]  /*1190*/  STS.U16 [R5+0x400], R34 ;  /* 0x0004002205007388 */ /* 0x008fe20000000400 */
[----:B0-----:R-:W-:Y:S02]  /*11a0*/  PRMT R30, RZ, 0x7610, R30 ;  /* 0x00007610ff1e7816 */ /* 0x001fe4000000001e */
[----:B------:R-:W-:-:S04]  /*11b0*/  PRMT R31, RZ, 0x7610, R31 ;  /* 0x00007610ff1f7816 */ /* 0x000fc8000000001f */
[----:B------:R-:W3:Y:S04]  /*11c0*/  @!P2 LDG.E.U16 R30, [R32.64] ;  /* 0x00000006201ea981 */ /* 0x000ee8000c1e1500 */
[----:B------:R-:W3:Y:S04]  /*11d0*/  @!P2 LDG.E.U16 R31, [R28.64] ;  /* 0x000000061c1fa981 */ /* 0x000ee8000c1e1500 */
[----:B----4-:R-:W-:Y:S04]  /*11e0*/  STS.U16 [R50+0x100], R35 ;  /* 0x0001002332007388 */ /* 0x010fe80000000400 */
[----:B------:R-:W-:Y:S04]  /*11f0*/  STS.U16 [R50+0x500], R60 ;  /* 0x0005003c32007388 */ /* 0x000fe80000000400 */
[----:B------:R-:W-:Y:S04]  /*1200*/  STS.U16 [R52+0x200], R56 ;  /* 0x0002003834007388 */ /* 0x000fe80000000400 */
[----:B-----5:R-:W-:Y:S04]  /*1210*/  STS.U16 [R52+0x600], R64 ;  /* 0x0006004034007388 */ /* 0x020fe80000000400 */
[----:B------:R-:W-:Y:S04]  /*1220*/  STS.U16 [R54+0x300], R58 ;  /* 0x0003003a36007388 */ /* 0x000fe80000000400 */
[----:B------:R-:W-:Y:S04]  /*1230*/  STS.U16 [R54+0x700], R66 ;  /* 0x0007004236007388 */ /* 0x000fe80000000400 */
[----:B------:R-:W-:Y:S01]  /*1240*/  STS.U16 [R5+0x800], R68 ;  /* 0x0008004405007388 */ /* 0x000fe20000000400 */
[----:B------:R-:W-:-:S04]  /*1250*/  IADD3 R41, R41, -0x1, RZ ;  /* 0xffffffff29297810 */ /* 0x000fc80007ffe0ff */
[----:B------:R-:W-:Y:S01]  /*1260*/  ISETP.NE.U32.AND P1, PT, R41, RZ, PT ;  /* 0x000000ff2900720c */ /* 0x000fe20003f25070 */
[----:B------:R-:W-:Y:S01]  /*1270*/  UIADD3 UR4, UR4, -0x10, URZ ;  /* 0xfffffff004047890 */ /* 0x000fe2000fffe03f */
[----:B------:R-:W-:-:S04]  /*1280*/  IMAD.WIDE R46, R49, 0x2, R46 ;  /* 0x00000002312e7825 */ /* 0x000fc800078e022e */
[----:B------:R-:W-:Y:S01]  /*1290*/  IMAD.WIDE R44, R51, 0x2, R44 ;  /* 0x00000002332c7825 */ /* 0x000fe200078e022c */
[----:B--2---:R-:W-:Y:S04]  /*12a0*/  STS.U16 [R5+0x900], R62 ;  /* 0x0009003e05007388 */ /* 0x004fe80000000400 */
[----:B---3--:R-:W-:Y:S04]  /*12b0*/  STS.U16 [R5+0xa00], R30 ;  /* 0x000a001e05007388 */ /* 0x008fe80000000400 */
[----:B------:R-:W-:Y:S04]  /*12c0*/  STS.U16 [R5+0xb00], R31 ;  /* 0x000b001f05007388 */ /* 0x000fe80000000400 */
[----:B------:R-:W-:Y:S06]  /*12d0*/  BAR.SYNC.DEFER_BLOCKING 0x0 ;  /* 0x0000000000007b1d */ /* 0x000fec0000010000 */
[----:B------:R-:W-:Y:S04]  /*12e0*/  LDSM.16.MT88.4 R32, [R7] ;  /* 0x000000000720783b */ /* 0x000fe80000004200 */
[----:B------:R-:W0:Y:S02]  /*12f0*/  LDSM.16.M88.4 R28, [R6+0x800] ;  /* 0x00080000061c783b */ /* 0x000e240000000200 */
[C---:B0-----:R-:W-:Y:S08]  /*1300*/  HMMA.16816.F32.BF16 R16, R32.reuse, R28, R16 ;  /* 0x0000001c2010723c */ /* 0x041ff00000041810 */
[----:B------:R-:W-:Y:S01]  /*1310*/  HMMA.16816.F32.BF16 R20, R32, R30, R20 ;  /* 0x0000001e2014723c */ /* 0x000fe20000041814 */
[----:B------:R-:W0:Y:S07]  /*1320*/  LDSM.16.MT88.4 R32, [R48] ;  /* 0x000000003020783b */ /* 0x000e2e0000004200 */
[C---:B0-----:R-:W-:Y:S08]  /*1330*/  HMMA.16816.F32.BF16 R12, R32.reuse, R28, R12 ;  /* 0x0000001c200c723c */ /* 0x041ff0000004180c */
[----:B------:R-:W-:Y:S01]  /*1340*/  HMMA.16816.F32.BF16 R24, R32, R30, R24 ;  /* 0x0000001e2018723c */ /* 0x000fe20000041818 */
[----:B------:R-:W-:Y:S07]  /*1350*/  @P1 BRA `(.L_x_1) ;  /* 0xfffffb8000001947 */ /* 0x000fee000383ffff */
[----:B------:R-:W-:-:S15]  /*1360*/  NOP ;  /* 0x0000000000007918 */ /* 0x000fde0000000000 */
[----:B------:R-:W-:-:S01]  /*1370*/  NOP ;  /* 0x0000000000007918 */ /* 0x000fc20000000000 */
[----:B------:R-:W-:Y:S02]  /*1380*/  F2FP.BF16.PACK_AB R15, R27, R15 ;  /* 0x0000000f1b0f723e */ /* 0x000fe400000010ff */
[----:B------:R-:W-:-:S02]  /*1390*/  F2FP.BF16.PACK_AB R14, R26, R14 ;  /* 0x0000000e1a0e723e */ /* 0x000fc400000010ff */
[----:B------:R-:W-:Y:S02]  /*13a0*/  F2FP.BF16.PACK_AB R19, R23, R19 ;  /* 0x000000131713723e */ /* 0x000fe400000010ff */
[----:B------:R-:W-:Y:S02]  /*13b0*/  F2FP.BF16.PACK_AB R18, R22, R18 ;  /* 0x000000121612723e */ /* 0x000fe400000010ff */
[----:B------:R-:W-:Y:S02]  /*13c0*/  F2FP.BF16.PACK_AB R13, R25, R13 ;  /* 0x0000000d190d723e */ /* 0x000fe400000010ff */
[----:B------:R-:W-:Y:S02]  /*13d0*/  F2FP.BF16.PACK_AB R12, R24, R12 ;  /* 0x0000000c180c723e */ /* 0x000fe400000010ff */
[----:B------:R-:W-:Y:S02]  /*13e0*/  F2FP.BF16.PACK_AB R17, R21, R17 ;  /* 0x000000111511723e */ /* 0x000fe400000010ff */
[----:B------:R-:W-:-:S02]  /*13f0*/  F2FP.BF16.PACK_AB R16, R20, R16 ;  /* 0x000000101410723e */ /* 0x000fc400000010ff */
.L_x_0:
[----:B------:R-:W-:Y:S01]  /*1400*/  BAR.SYNC.DEFER_BLOCKING 0x0 ;  /* 0x0000000000007b1d */ /* 0x000fe20000010000 */
[C---:B------:R-:W-:Y:S01]  /*1410*/  IMAD.SHL.U32 R5, R0.reuse, 0x4, RZ ;  /* 0x0000000400057824 */ /* 0x040fe200078e00ff */
[----:B------:R-:W-:Y:S01]  /*1420*/  SEL R8, RZ, 0x808, !P0 ;  /* 0x00000808ff087807 */ /* 0x000fe20004000000 */
[C---:B------:R-:W-:Y:S01]  /*1430*/  IMAD.SHL.U32 R6, R0.reuse, 0x10, RZ ;  /* 0x0000001000067824 */ /* 0x040fe200078e00ff */
[----:B------:R-:W-:-:S02]  /*1440*/  LOP3.LUT R0, R0, 0x18, RZ, 0xc0, !PT ;  /* 0x0000001800007812 */ /* 0x000fc400078ec0ff */
[----:B------:R-:W-:Y:S02]  /*1450*/  LOP3.LUT R7, R8, 0x7c, R5, 0x78, !PT ;  /* 0x0000007c08077812 */ /* 0x000fe400078e7805 */
[----:B------:R-:W-:Y:S02]  /*1460*/  LOP3.LUT R9, R6, 0x70, RZ, 0xc0, !PT ;  /* 0x0000007006097812 */ /* 0x000fe400078ec0ff */
[----:B------:R-:W-:Y:S02]  /*1470*/  LOP3.LUT R7, R7, 0x200, R6, 0xf8, !PT ;  /* 0x0000020007077812 */ /* 0x000fe400078ef806 */
[----:B------:R-:W-:Y:S01]  /*1480*/  LOP3.LUT R5, R5, 0x180, RZ, 0xc0, !PT ;  /* 0x0000018005057812 */ /* 0x000fe200078ec0ff */
[----:B------:R-:W-:Y:S01]  /*1490*/  IMAD R9, R0, 0x80, R9 ;  /* 0x0000008000097824 */ /* 0x000fe200078e0209 */
[----:B------:R-:W-:Y:S02]  /*14a0*/  LOP3.LUT R10, R7, 0x4, RZ, 0x3c, !PT ;  /* 0x00000004070a7812 */ /* 0x000fe400078e3cff */
[----:B------:R-:W-:-:S02]  /*14b0*/  LOP3.LUT R6, R3, R2, RZ, 0xfc, !PT ;  /* 0x0000000203067212 */ /* 0x000fc400078efcff */
[----:B------:R-:W-:Y:S01]  /*14c0*/  LEA.HI R0, R0, R9, RZ, 0x1f ;  /* 0x0000000900007211 */ /* 0x000fe200078ff8ff */
[C---:B------:R-:W-:Y:S01]  /*14d0*/  IMAD R9, R4.reuse, c[0x0][0x194], RZ ;  /* 0x0000650004097a24 */ /* 0x040fe200078e02ff */
[----:B------:R-:W-:Y:S01]  /*14e0*/  ISETP.GE.AND P0, PT, R4, c[0x0][0x178], PT ;  /* 0x00005e0004007a0c */ /* 0x000fe20003f06270 */
[C---:B------:R-:W-:Y:S01]  /*14f0*/  IMAD R27, R6.reuse, c[0x0][0x198], RZ ;  /* 0x00006600061b7a24 */ /* 0x040fe200078e02ff */
[----:B------:R-:W-:Y:S01]  /*1500*/  LOP3.LUT R11, R3, 0x1c, R2, 0xfe, !PT ;  /* 0x0000001c030b7812 */ /* 0x000fe200078efe02 */
[----:B------:R-:W-:Y:S01]  /*1510*/  IMAD.IADD R20, R5, 0x1, R0 ;  /* 0x0000000105147824 */ /* 0x000fe200078e0200 */
[----:B------:R-:W-:Y:S01]  /*1520*/  STS [R7], R16 ;  /* 0x0000001007007388 */ /* 0x000fe20000000800 */
[----:B------:R-:W-:Y:S02]  /*1530*/  ISETP.LT.AND P2, PT, R6, c[0x0][0x17c], !P0 ;  /* 0x00005f0006007a0c */ /* 0x000fe40004741270 */
[----:B------:R-:W-:Y:S01]  /*1540*/  LOP3.LUT R0, R3, 0x1a, R2, 0xfe, !PT ;  /* 0x0000001a03007812 */ /* 0x000fe200078efe02 */
[----:B------:R-:W-:Y:S01]  /*1550*/  STS [R7+0x100], R17 ;  /* 0x0001001107007388 */ /* 0x000fe20000000800 */
[----:B------:R-:W-:-:S02]  /*1560*/  LOP3.LUT R28, R20, 0x4, RZ, 0x3c, !PT ;  /* 0x00000004141c7812 */ /* 0x000fc400078e3cff */
[C---:B------:R-:W-:Y:S01]  /*1570*/  LOP3.LUT R29, R20.reuse, 0x8, RZ, 0x3c, !PT ;  /* 0x00000008141d7812 */ /* 0x040fe200078e3cff */
[----:B------:R-:W-:Y:S01]  /*1580*/  STS [R7+0x80], R12 ;  /* 0x0000800c07007388 */ /* 0x000fe20000000800 */
[----:B------:R-:W-:Y:S02]  /*1590*/  LOP3.LUT R30, R20, 0xc, RZ, 0x3c, !PT ;  /* 0x0000000c141e7812 */ /* 0x000fe400078e3cff */
[C-C-:B------:R-:W-:Y:S01]  /*15a0*/  LOP3.LUT R8, R3.reuse, 0x18, R2.reuse, 0xfe, !PT ;  /* 0x0000001803087812 */ /* 0x140fe200078efe02 */
[----:B------:R-:W-:Y:S01]  /*15b0*/  STS [R7+0x180], R13 ;  /* 0x0001800d07007388 */ /* 0x000fe20000000800 */
[C-C-:B------:R-:W-:Y:S02]  /*15c0*/  LOP3.LUT R22, R3.reuse, 0x16, R2.reuse, 0xfe, !PT ;  /* 0x0000001603167812 */ /* 0x140fe400078efe02 */
[C-C-:B------:R-:W-:Y:S01]  /*15d0*/  LOP3.LUT R23, R3.reuse, 0x14, R2.reuse, 0xfe, !PT ;  /* 0x0000001403177812 */ /* 0x140fe200078efe02 */
[----:B------:R0:W-:Y:S01]  /*15e0*/  STS [R10+0x400], R18 ;  /* 0x000400120a007388 */ /* 0x0001e20000000800 */
[----:B------:R-:W-:-:S02]  /*15f0*/  LOP3.LUT R24, R3, 0x12, R2, 0xfe, !PT ;  /* 0x0000001203187812 */ /* 0x000fc400078efe02 */
[C-C-:B------:R-:W-:Y:S01]  /*1600*/  LOP3.LUT R25, R3.reuse, 0x10, R2.reuse, 0xfe, !PT ;  /* 0x0000001003197812 */ /* 0x140fe200078efe02 */
[----:B------:R1:W-:Y:S01]  /*1610*/  STS [R10+0x500], R19 ;  /* 0x000500130a007388 */ /* 0x0003e20000000800 */
[C-C-:B------:R-:W-:Y:S02]  /*1620*/  LOP3.LUT R4, R3.reuse, 0x1e, R2.reuse, 0xfe, !PT ;  /* 0x0000001e03047812 */ /* 0x140fe400078efe02 */
[C-C-:B------:R-:W-:Y:S01]  /*1630*/  LOP3.LUT R26, R3.reuse, 0xe, R2.reuse, 0xfe, !PT ;  /* 0x0000000e031a7812 */ /* 0x140fe200078efe02 */
[----:B------:R2:W-:Y:S01]  /*1640*/  STS [R10+0x480], R14 ;  /* 0x0004800e0a007388 */ /* 0x0005e20000000800 */
[C-C-:B------:R-:W-:Y:S02]  /*1650*/  LOP3.LUT R21, R3.reuse, 0xc, R2.reuse, 0xfe, !PT ;  /* 0x0000000c03157812 */ /* 0x140fe400078efe02 */
[C-C-:B0-----:R-:W-:Y:S01]  /*1660*/  LOP3.LUT R18, R3.reuse, 0x8, R2.reuse, 0xfe, !PT ;  /* 0x0000000803127812 */ /* 0x141fe200078efe02 */
[----:B------:R0:W-:Y:S01]  /*1670*/  STS [R10+0x580], R15 ;  /* 0x0005800f0a007388 */ /* 0x0001e20000000800 */
[----:B------:R-:W-:-:S02]  /*1680*/  LOP3.LUT R16, R3, 0x6, R2, 0xfe, !PT ;  /* 0x0000000603107812 */ /* 0x000fc400078efe02 */
[C-C-:B-1----:R-:W-:Y:S01]  /*1690*/  LOP3.LUT R19, R3.reuse, 0xa, R2.reuse, 0xfe, !PT ;  /* 0x0000000a03137812 */ /* 0x142fe200078efe02 */
[----:B------:R-:W-:Y:S01]  /*16a0*/  BAR.SYNC.DEFER_BLOCKING 0x0 ;  /* 0x0000000000007b1d */ /* 0x000fe20000010000 */
[----:B------:R-:W-:Y:S02]  /*16b0*/  ISETP.LT.AND P5, PT, R16, c[0x0][0x17c], !P0 ;  /* 0x00005f0010007a0c */ /* 0x000fe400047a1270 */
[C-C-:B--2---:R-:W-:Y:S02]  /*16c0*/  LOP3.LUT R14, R3.reuse, 0x2, R2.reuse, 0xfe, !PT ;  /* 0x00000002030e7812 */ /* 0x144fe400078efe02 */
[----:B------:R-:W-:Y:S02]  /*16d0*/  LOP3.LUT R3, R3, 0x4, R2, 0xfe, !PT ;  /* 0x0000000403037812 */ /* 0x000fe400078efe02 */
[----:B0-----:R-:W-:Y:S01]  /*16e0*/  LEA R10, P1, R9, c[0x0][0x170], 0x1 ;  /* 0x00005c00090a7a11 */ /* 0x001fe200078208ff */
[C---:B------:R-:W-:Y:S01]  /*16f0*/  IMAD R15, R14.reuse, c[0x0][0x198], RZ ;  /* 0x000066000e0f7a24 */ /* 0x040fe200078e02ff */
[----:B------:R-:W-:Y:S01]  /*1700*/  ISETP.LT.AND P3, PT, R14, c[0x0][0x17c], !P0 ;  /* 0x00005f000e007a0c */ /* 0x000fe20004761270 */
[----:B------:R-:W-:Y:S01]  /*1710*/  IMAD R17, R3, c[0x0][0x198], RZ ;  /* 0x0000660003117a24 */ /* 0x000fe200078e02ff */
[----:B------:R-:W-:-:S02]  /*1720*/  LEA.HI.X.SX32 R9, R9, c[0x0][0x174], 0x1, P1 ;  /* 0x00005d0009097a11 */ /* 0x000fc400008f0eff */
[-C--:B------:R-:W-:Y:S02]  /*1730*/  LEA R12, P1, R27, R10.reuse, 0x1 ;  /* 0x0000000a1b0c7211 */ /* 0x080fe400078208ff */
[-C--:B------:R-:W-:Y:S02]  /*1740*/  LEA R14, P4, R15, R10.reuse, 0x1 ;  /* 0x0000000a0f0e7211 */ /* 0x080fe400078808ff */
[-C--:B------:R-:W-:Y:S02]  /*1750*/  LEA.HI.X.SX32 R13, R27, R9.reuse, 0x1, P1 ;  /* 0x000000091b0d7211 */ /* 0x080fe400008f0eff */
[----:B------:R-:W-:Y:S02]  /*1760*/  ISETP.LT.AND P1, PT, R11, c[0x0][0x17c], !P0 ;  /* 0x00005f000b007a0c */ /* 0x000fe40004721270 */
[----:B------:R-:W-:Y:S01]  /*1770*/  LEA.HI.X.SX32 R15, R15, R9, 0x1, P4 ;  /* 0x000000090f0f7211 */ /* 0x000fe200020f0eff */
[----:B------:R-:W0:Y:S04]  /*1780*/  LDS R31, [R20] ;  /* 0x00000000141f7984 */ /* 0x000e280000000800 */
[----:B------:R-:W1:Y:S04]  /*1790*/  LDS R33, [R28] ;  /* 0x000000001c217984 */ /* 0x000e680000000800 */
[----:B------:R-:W2:Y:S04]  /*17a0*/  LDS R5, [R29] ;  /* 0x000000001d057984 */ /* 0x000ea80000000800 */
[----:B------:R-:W3:Y:S04]  /*17b0*/  LDS R6, [R30] ;  /* 0x000000001e067984 */ /* 0x000ee80000000800 */
[----:B------:R4:W5:Y:S04]  /*17c0*/  LDS R7, [R20+0x200] ;  /* 0x0002000014077984 */ /* 0x0009680000000800 */
[----:B------:R4:W3:Y:S04]  /*17d0*/  LDS R2, [R28+0x200] ;  /* 0x000200001c027984 */ /* 0x0008e80000000800 */
[----:B------:R-:W-:Y:S01]  /*17e0*/  LDS R11, [R30+0x200] ;  /* 0x000200001e0b7984 */ /* 0x000fe20000000800 */
[----:B----4-:R-:W-:Y:S01]  /*17f0*/  IMAD R20, R16, c[0x0][0x198], RZ ;  /* 0x0000660010147a24 */ /* 0x010fe200078e02ff */
[----:B------:R-:W-:Y:S01]  /*1800*/  LEA R16, P6, R17, R10, 0x1 ;  /* 0x0000000a11107211 */ /* 0x000fe200078c08ff */
[----:B------:R-:W-:-:S03]  /*1810*/  IMAD R28, R18, c[0x0][0x198], RZ ;  /* 0x00006600121c7a24 */ /* 0x000fc600078e02ff */
[----:B------:R-:W-:Y:S01]  /*1820*/  LEA.HI.X.SX32 R17, R17, R9, 0x1, P6 ;  /* 0x0000000911117211 */ /* 0x000fe200030f0eff */
[----:B0-----:R-:W-:Y:S01]  /*1830*/  @P2 STG.E.U16 [R12.64], R31 ;  /* 0x0000001f0c002986 */ /* 0x001fe2000c101506 */
[----:B------:R-:W-:-:S03]  /*1840*/  ISETP.LT.AND P2, PT, R3, c[0x0][0x17c], !P0 ;  /* 0x00005f0003007a0c */ /* 0x000fc60004741270 */
[----:B------:R0:W4:Y:S04]  /*1850*/  LDS R3, [R29+0x200] ;  /* 0x000200001d037984 */ /* 0x0001280000000800 */
[----:B-1----:R1:W-:Y:S01]  /*1860*/  @P3 STG.E.U16 [R14.64], R33 ;  /* 0x000000210e003986 */ /* 0x0023e2000c101506 */
[----:B------:R-:W-:Y:S02]  /*1870*/  ISETP.LT.AND P3, PT, R18, c[0x0][0x17c], !P0 ;  /* 0x00005f0012007a0c */ /* 0x000fe40004761270 */
[-C--:B------:R-:W-:Y:S01]  /*1880*/  LEA R18, P6, R28, R10.reuse, 0x1 ;  /* 0x0000000a1c127211 */ /* 0x080fe200078c08ff */
[C---:B0-----:R-:W-:Y:S01]  /*1890*/  IMAD R29, R19.reuse, c[0x0][0x198], RZ ;  /* 0x00006600131d7a24 */ /* 0x041fe200078e02ff */
[----:B------:R-:W-:Y:S01]  /*18a0*/  LEA R12, P4, R20, R10, 0x1 ;  /* 0x0000000a140c7211 */ /* 0x000fe200078808ff */
[----:B--2---:R0:W-:Y:S01]  /*18b0*/  @P2 STG.E.U16 [R16.64], R5 ;  /* 0x0000000510002986 */ /* 0x0041e2000c101506 */
[----:B------:R-:W-:-:S02]  /*18c0*/  ISETP.LT.AND P2, PT, R19, c[0x0][0x17c], !P0 ;  /* 0x00005f0013007a0c */ /* 0x000fc40004741270 */
[-C--:B------:R-:W-:Y:S02]  /*18d0*/  LEA.HI.X.SX32 R13, R20, R9.reuse, 0x1, P4 ;  /* 0x00000009140d7211 */ /* 0x080fe400020f0eff */
[-C--:B------:R-:W-:Y:S01]  /*18e0*/  LEA.HI.X.SX32 R19, R28, R9.reuse, 0x1, P6 ;  /* 0x000000091c137211 */ /* 0x080fe200030f0eff */
[----:B-1----:R-:W-:Y:S01]  /*18f0*/  IMAD R15, R21, c[0x0][0x198], RZ ;  /* 0x00006600150f7a24 */ /* 0x002fe200078e02ff */
[-C--:B------:R-:W-:Y:S01]  /*1900*/  LEA R20, P4, R29, R10.reuse, 0x1 ;  /* 0x0000000a1d147211 */ /* 0x080fe200078808ff */
[----:B---3--:R-:W-:Y:S01]  /*1910*/  @P5 STG.E.U16 [R12.64], R6 ;  /* 0x000000060c005986 */ /* 0x008fe2000c101506 */
[----:B------:R-:W-:Y:S01]  /*1920*/  ISETP.LT.AND P5, PT, R21, c[0x0][0x17c], !P0 ;  /* 0x00005f0015007a0c */ /* 0x000fe200047a1270 */
[----:B------:R-:W-:Y:S01]  /*1930*/  IMAD.MOV.U32 R28, RZ, RZ, c[0x0][0x198] ;  /* 0x00006600ff1c7624 */ /* 0x000fe200078e00ff */
[----:B------:R-:W-:Y:S01]  /*1940*/  LEA.HI.X.SX32 R21, R29, R9, 0x1, P4 ;  /* 0x000000091d157211 */ /* 0x000fe200020f0eff */
[----:B-----5:R1:W-:Y:S01]  /*1950*/  @P3 STG.E.U16 [R18.64], R7 ;  /* 0x0000000712003986 */ /* 0x0203e2000c101506 */
[C---:B------:R-:W-:Y:S01]  /*1960*/  ISETP.LT.AND P3, PT, R26.reuse, c[0x0][0x17c], !P0 ;  /* 0x00005f001a007a0c */ /* 0x040fe20004761270 */
[----:B------:R-:W-:Y:S01]  /*1970*/  IMAD R26, R26, c[0x0][0x198], RZ ;  /* 0x000066001a1a7a24 */ /* 0x000fe200078e02ff */
[----:B------:R-:W-:Y:S01]  /*1980*/  LEA R14, P4, R15, R10, 0x1 ;  /* 0x0000000a0f0e7211 */ /* 0x000fe200078808ff */
[----:B------:R-:W-:Y:S01]  /*1990*/  IMAD R27, R28, 0x10, R27 ;  /* 0x000000101c1b7824 */ /* 0x000fe200078e021b */
[----:B------:R2:W-:Y:S01]  /*19a0*/  @P2 STG.E.U16 [R20.64], R2 ;  /* 0x0000000214002986 */ /* 0x0005e2000c101506 */
[----:B------:R-:W-:-:S02]  /*19b0*/  ISETP.LT.AND P2, PT, R24, c[0x0][0x17c], !P0 ;  /* 0x00005f0018007a0c */ /* 0x000fc40004741270 */
[CC--:B0-----:R-:W-:Y:S02]  /*19c0*/  LEA R16, P6, R26.reuse, R10.reuse, 0x1 ;  /* 0x0000000a1a107211 */ /* 0x0c1fe400078c08ff */
[-C--:B------:R-:W-:Y:S02]  /*19d0*/  LEA.HI.X.SX32 R15, R15, R9.reuse, 0x1, P4 ;  /* 0x000000090f0f7211 */ /* 0x080fe400020f0eff */
[----:B------:R-:W-:Y:S01]  /*19e0*/  LEA.HI.X.SX32 R17, R26, R9, 0x1, P6 ;  /* 0x000000091a117211 */ /* 0x000fe200030f0eff */
[----:B-1----:R-:W-:Y:S01]  /*19f0*/  IMAD R19, R28, 0x2, R27 ;  /* 0x000000021c137824 */ /* 0x002fe200078e021b */
[----:B------:R-:W-:Y:S02]  /*1a00*/  ISETP.LT.AND P6, PT, R25, c[0x0][0x17c], !P0 ;  /* 0x00005f0019007a0c */ /* 0x000fe400047c1270 */
[----:B------:R-:W-:Y:S01]  /*1a10*/  ISETP.LT.AND P4, PT, R22, c[0x0][0x17c], !P0 ;  /* 0x00005f0016007a0c */ /* 0x000fe20004781270 */
[----:B--2---:R-:W-:Y:S01]  /*1a20*/  IMAD R21, R28, 0x2, R19 ;  /* 0x000000021c157824 */ /* 0x004fe200078e0213 */
[----:B----4-:R-:W-:Y:S01]  /*1a30*/  @P5 STG.E.U16 [R14.64], R3 ;  /* 0x000000030e005986 */ /* 0x010fe2000c101506 */
[----:B------:R-:W-:-:S02]  /*1a40*/  LEA R12, P5, R27, R10, 0x1 ;  /* 0x0000000a1b0c7211 */ /* 0x000fc400078a08ff */
[C---:B------:R-:W-:Y:S01]  /*1a50*/  IMAD R22, R28.reuse, 0x2, R21 ;  /* 0x000000021c167824 */ /* 0x040fe200078e0215 */
[----:B------:R0:W-:Y:S01]  /*1a60*/  @P3 STG.E.U16 [R16.64], R11 ;  /* 0x0000000b10003986 */ /* 0x0001e2000c101506 */
[-C--:B------:R-:W-:Y:S02]  /*1a70*/  LEA R18, P3, R19, R10.reuse, 0x1 ;  /* 0x0000000a13127211 */ /* 0x080fe400078608ff */
[-C--:B------:R-:W-:Y:S02]  /*1a80*/  LEA.HI.X.SX32 R13, R27, R9.reuse, 0x1, P5 ;  /* 0x000000091b0d7211 */ /* 0x080fe400028f0eff */
[----:B------:R-:W-:Y:S02]  /*1a90*/  PRMT R6, R31, 0x7632, R6 ;  /* 0x000076321f067816 */ /* 0x000fe40000000006 */
[----:B------:R-:W-:Y:S02]  /*1aa0*/  LEA.HI.X.SX32 R19, R19, R9, 0x1, P3 ;  /* 0x0000000913137211 */ /* 0x000fe400018f0eff */
[----:B------:R-:W-:Y:S01]  /*1ab0*/  PRMT R33, R33, 0x7632, R33 ;  /* 0x0000763221217816 */ /* 0x000fe20000000021 */
[----:B------:R1:W-:Y:S01]  /*1ac0*/  @P6 STG.E.U16 [R12.64], R6 ;  /* 0x000000060c006986 */ /* 0x0003e2000c101506 */
[----:B------:R-:W-:Y:S01]  /*1ad0*/  ISETP.LT.AND P5, PT, R23, c[0x0][0x17c], !P0 ;  /* 0x00005f0017007a0c */ /* 0x000fe200047a1270 */
[----:B------:R-:W-:Y:S01]  /*1ae0*/  IMAD R23, R28, 0x2, R22 ;  /* 0x000000021c177824 */ /* 0x000fe200078e0216 */
[-C--:B0-----:R-:W-:Y:S01]  /*1af0*/  LEA R16, P3, R22, R10.reuse, 0x1 ;  /* 0x0000000a16107211 */ /* 0x081fe200078608ff */
[----:B------:R0:W-:Y:S01]  /*1b00*/  @P2 STG.E.U16 [R18.64], R33 ;  /* 0x0000002112002986 */ /* 0x0001e2000c101506 */
[-C--:B------:R-:W-:Y:S01]  /*1b10*/  LEA R14, P2, R21, R10.reuse, 0x1 ;  /* 0x0000000a150e7211 */ /* 0x080fe200078408ff */
[----:B------:R-:W-:Y:S01]  /*1b20*/  IMAD R24, R28, 0x2, R23 ;  /* 0x000000021c187824 */ /* 0x000fe200078e0217 */
[----:B------:R-:W-:-:S02]  /*1b30*/  LEA R20, P6, R23, R10, 0x1 ;  /* 0x0000000a17147211 */ /* 0x000fc400078c08ff */
[-C--:B------:R-:W-:Y:S01]  /*1b40*/  LEA.HI.X.SX32 R15, R21, R9.reuse, 0x1, P2 ;  /* 0x00000009150f7211 */ /* 0x080fe200010f0eff */
[----:B------:R-:W-:Y:S01]  /*1b50*/  IMAD R25, R28, 0x2, R24 ;  /* 0x000000021c197824 */ /* 0x000fe200078e0218 */
[-C--:B------:R-:W-:Y:S02]  /*1b60*/  LEA.HI.X.SX32 R17, R22, R9.reuse, 0x1, P3 ;  /* 0x0000000916117211 */ /* 0x080fe400018f0eff */
[----:B-1----:R-:W-:Y:S02]  /*1b70*/  LEA R12, P2, R24, R10, 0x1 ;  /* 0x0000000a180c7211 */ /* 0x002fe400078408ff */
[----:B------:R-:W-:Y:S01]  /*1b80*/  ISETP.LT.AND P3, PT, R8, c[0x0][0x17c], !P0 ;  /* 0x00005f0008007a0c */ /* 0x000fe20004761270 */
[----:B0-----:R-:W-:Y:S01]  /*1b90*/  IMAD R18, R28, 0x2, R25 ;  /* 0x000000021c127824 */ /* 0x001fe200078e0219 */
[-C--:B------:R-:W-:Y:S02]  /*1ba0*/  LEA.HI.X.SX32 R13, R24, R9.reuse, 0x1, P2 ;  /* 0x00000009180d7211 */ /* 0x080fe400010f0eff */
[----:B------:R-:W-:-:S02]  /*1bb0*/  LEA.HI.X.SX32 R21, R23, R9, 0x1, P6 ;  /* 0x0000000917157211 */ /* 0x000fc400030f0eff */
[----:B------:R-:W-:Y:S02]  /*1bc0*/  ISETP.LT.AND P2, PT, R0, c[0x0][0x17c], !P0 ;  /* 0x00005f0000007a0c */ /* 0x000fe40004741270 */
[-C--:B------:R-:W-:Y:S02]  /*1bd0*/  LEA R22, P6, R25, R10.reuse, 0x1 ;  /* 0x0000000a19167211 */ /* 0x080fe400078c08ff */
[----:B------:R-:W-:Y:S02]  /*1be0*/  ISETP.LT.AND P0, PT, R4, c[0x0][0x17c], !P0 ;  /* 0x00005f0004007a0c */ /* 0x000fe40004701270 */
[----:B------:R-:W-:Y:S02]  /*1bf0*/  PRMT R7, R5, 0x7632, R7 ;  /* 0x0000763205077816 */ /* 0x000fe40000000007 */
[----:B------:R-:W-:Y:S02]  /*1c00*/  LEA.HI.X.SX32 R23, R25, R9, 0x1, P6 ;  /* 0x0000000919177211 */ /* 0x000fe400030f0eff */
[----:B------:R-:W-:Y:S01]  /*1c10*/  LEA R8, P6, R18, R10, 0x1 ;  /* 0x0000000a12087211 */ /* 0x000fe200078c08ff */
[----:B------:R0:W-:Y:S01]  /*1c20*/  @P5 STG.E.U16 [R14.64], R7 ;  /* 0x000000070e005986 */ /* 0x0001e2000c101506 */
[----:B------:R-:W-:-:S02]  /*1c30*/  PRMT R6, R6, 0x7632, R6 ;  /* 0x0000763206067816 */ /* 0x000fc40000000006 */
[----:B------:R-:W-:Y:S02]  /*1c40*/  PRMT R10, R7, 0x7632, R10 ;  /* 0x00007632070a7816 */ /* 0x000fe4000000000a */
[----:B------:R-:W-:Y:S01]  /*1c50*/  PRMT R2, R2, 0x7632, R2 ;  /* 0x0000763202027816 */ /* 0x000fe20000000002 */
[----:B------:R0:W-:Y:S01]  /*1c60*/  @P4 STG.E.U16 [R16.64], R6 ;  /* 0x0000000610004986 */ /* 0x0001e2000c101506 */
[----:B------:R-:W-:Y:S02]  /*1c70*/  PRMT R3, R3, 0x7632, R3 ;  /* 0x0000763203037816 */ /* 0x000fe40000000003 */
[----:B------:R-:W-:Y:S01]  /*1c80*/  LEA.HI.X.SX32 R9, R18, R9, 0x1, P6 ;  /* 0x0000000912097211 */ /* 0x000fe200030f0eff */
[----:B------:R0:W-:Y:S04]  /*1c90*/  @P3 STG.E.U16 [R20.64], R10 ;  /* 0x0000000a14003986 */ /* 0x0001e8000c101506 */
[----:B------:R0:W-:Y:S04]  /*1ca0*/  @P2 STG.E.U16 [R12.64], R2 ;  /* 0x000000020c002986 */ /* 0x0001e8000c101506 */
[----:B------:R0:W-:Y:S01]  /*1cb0*/  @P1 STG.E.U16 [R22.64], R3 ;  /* 0x0000000316001986 */ /* 0x0001e2000c101506 */
[----:B------:R-:W-:Y:S05]  /*1cc0*/  @!P0 EXIT ;  /* 0x000000000000894d */ /* 0x000fea0003800000 */
[----:B------:R-:W-:-:S05]  /*1cd0*/  PRMT R4, R11, 0x7632, R4 ;  /* 0x000076320b047816 */ /* 0x000fca0000000004 */
[----:B------:R-:W-:Y:S01]  /*1ce0*/  STG.E.U16 [R8.64], R4 ;  /* 0x0000000408007986 */ /* 0x000fe2000c101506 */
[----:B------:R-:W-:Y:S05]  /*1cf0*/  EXIT ;  /* 0x000000000000794d */ /* 0x000fea0003800000 */
.L_x_2:
[----:B------:R-:W-:-:S00]  /*1d00*/  BRA `(.L_x_2) ;  /* 0xfffffff000007947 */ /* 0x000fc0000383ffff */
[----:B------:R-:W-:-:S00]  /*1d10*/  NOP ;  /* 0x0000000000007918 */ /* 0x000fc00000000000 */
        /* <DEDUP_REMOVED lines=14> */
.L_x_3:


//--------------------- .nv.shared.matmul_kernel  --------------------------
	.section	.nv.shared.matmul_kernel,"aw",@nobits
	.sectionflags	@""
	.align	16
